//
// Generated by NVIDIA NVVM Compiler
//
// Compiler Build ID: CL-36424714
// Cuda compilation tools, release 13.0, V13.0.88
// Based on NVVM 20.0.0
//

.version 9.0
.target sm_100
.address_size 64

	// .globl	_Z10setup_prngP17curandStateXORWOWyi
.global .align 4 .b8 precalc_xorwow_matrix[102400];
.global .align 4 .b8 precalc_xorwow_offset_matrix[102400];
.global .align 4 .b8 mrg32k3aM1[2304];
.global .align 4 .b8 mrg32k3aM2[2304];
.global .align 4 .b8 mrg32k3aM1SubSeq[2016];
.global .align 4 .b8 mrg32k3aM2SubSeq[2016];
.global .align 4 .b8 mrg32k3aM1Seq[2304];
.global .align 4 .b8 mrg32k3aM2Seq[2304];
.const .align 8 .b8 __cr_lgamma_table[72];

.visible .entry _Z10setup_prngP17curandStateXORWOWyi(
	.param .u64 .ptr .align 1 _Z10setup_prngP17curandStateXORWOWyi_param_0,
	.param .u64 _Z10setup_prngP17curandStateXORWOWyi_param_1,
	.param .u32 _Z10setup_prngP17curandStateXORWOWyi_param_2
)
{
	.reg .pred 	%p<25>;
	.reg .b32 	%r<414>;
	.reg .b64 	%rd<19>;

	ld.param.u64 	%rd8, [_Z10setup_prngP17curandStateXORWOWyi_param_0];
	ld.param.u64 	%rd9, [_Z10setup_prngP17curandStateXORWOWyi_param_1];
	ld.param.u32 	%r183, [_Z10setup_prngP17curandStateXORWOWyi_param_2];
	mov.u32 	%r184, %tid.x;
	mov.u32 	%r185, %ctaid.x;
	mov.u32 	%r186, %ntid.x;
	mad.lo.s32 	%r1, %r185, %r186, %r184;
	setp.ge.s32 	%p1, %r1, %r183;
	@%p1 bra 	$L__BB0_44;
	cvta.to.global.u64 	%rd10, %rd8;
	cvt.s64.s32 	%rd18, %r1;
	mul.wide.s32 	%rd11, %r1, 48;
	add.s64 	%rd2, %rd10, %rd11;
	cvt.u32.u64 	%r187, %rd9;
	xor.b32  	%r188, %r187, -1429050551;
	mul.lo.s32 	%r189, %r188, 1099087573;
	{ .reg .b32 tmp; mov.b64 {tmp, %r190}, %rd9; }
	xor.b32  	%r191, %r190, -136515619;
	mul.lo.s32 	%r192, %r191, -1703105765;
	add.s32 	%r193, %r189, %r192;
	add.s32 	%r194, %r193, 6615241;
	add.s32 	%r195, %r189, 123456789;
	st.global.v2.u32 	[%rd2], {%r194, %r195};
	xor.b32  	%r196, %r189, 362436069;
	add.s32 	%r197, %r192, 521288629;
	st.global.v2.u32 	[%rd2+8], {%r196, %r197};
	xor.b32  	%r198, %r192, 88675123;
	add.s32 	%r199, %r189, 5783321;
	st.global.v2.u32 	[%rd2+16], {%r198, %r199};
	setp.eq.s32 	%p2, %r1, 0;
	@%p2 bra 	$L__BB0_43;
	mov.b32 	%r320, 0;
$L__BB0_3:
	and.b64  	%rd4, %rd18, 3;
	setp.eq.s64 	%p3, %rd4, 0;
	@%p3 bra 	$L__BB0_42;
	mul.wide.u32 	%rd12, %r320, 3200;
	mov.u64 	%rd13, precalc_xorwow_matrix;
	add.s64 	%rd5, %rd13, %rd12;
	cvt.u32.u64 	%r3, %rd4;
	mov.b32 	%r321, 0;
$L__BB0_5:
	mov.b32 	%r334, 0;
	mov.u32 	%r335, %r334;
	mov.u32 	%r336, %r334;
	mov.u32 	%r337, %r334;
	mov.u32 	%r338, %r334;
	mov.u32 	%r327, %r334;
$L__BB0_6:
	mul.wide.u32 	%rd14, %r327, 4;
	add.s64 	%rd15, %rd2, %rd14;
	ld.global.u32 	%r11, [%rd15+4];
	shl.b32 	%r12, %r327, 5;
	mov.b32 	%r333, 0;
$L__BB0_7:
	.pragma "nounroll";
	shr.u32 	%r204, %r11, %r333;
	and.b32  	%r205, %r204, 1;
	setp.eq.b32 	%p4, %r205, 1;
	not.pred 	%p5, %p4;
	add.s32 	%r206, %r12, %r333;
	mul.lo.s32 	%r207, %r206, 5;
	mul.wide.u32 	%rd16, %r207, 4;
	add.s64 	%rd6, %rd5, %rd16;
	@%p5 bra 	$L__BB0_9;
	ld.global.u32 	%r208, [%rd6];
	xor.b32  	%r338, %r338, %r208;
	ld.global.u32 	%r209, [%rd6+4];
	xor.b32  	%r337, %r337, %r209;
	ld.global.u32 	%r210, [%rd6+8];
	xor.b32  	%r336, %r336, %r210;
	ld.global.u32 	%r211, [%rd6+12];
	xor.b32  	%r335, %r335, %r211;
	ld.global.u32 	%r212, [%rd6+16];
	xor.b32  	%r334, %r334, %r212;
$L__BB0_9:
	and.b32  	%r214, %r204, 2;
	setp.eq.s32 	%p6, %r214, 0;
	@%p6 bra 	$L__BB0_11;
	ld.global.u32 	%r215, [%rd6+20];
	xor.b32  	%r338, %r338, %r215;
	ld.global.u32 	%r216, [%rd6+24];
	xor.b32  	%r337, %r337, %r216;
	ld.global.u32 	%r217, [%rd6+28];
	xor.b32  	%r336, %r336, %r217;
	ld.global.u32 	%r218, [%rd6+32];
	xor.b32  	%r335, %r335, %r218;
	ld.global.u32 	%r219, [%rd6+36];
	xor.b32  	%r334, %r334, %r219;
$L__BB0_11:
	and.b32  	%r221, %r204, 4;
	setp.eq.s32 	%p7, %r221, 0;
	@%p7 bra 	$L__BB0_13;
	ld.global.u32 	%r222, [%rd6+40];
	xor.b32  	%r338, %r338, %r222;
	ld.global.u32 	%r223, [%rd6+44];
	xor.b32  	%r337, %r337, %r223;
	ld.global.u32 	%r224, [%rd6+48];
	xor.b32  	%r336, %r336, %r224;
	ld.global.u32 	%r225, [%rd6+52];
	xor.b32  	%r335, %r335, %r225;
	ld.global.u32 	%r226, [%rd6+56];
	xor.b32  	%r334, %r334, %r226;
$L__BB0_13:
	and.b32  	%r228, %r204, 8;
	setp.eq.s32 	%p8, %r228, 0;
	@%p8 bra 	$L__BB0_15;
	ld.global.u32 	%r229, [%rd6+60];
	xor.b32  	%r338, %r338, %r229;
	ld.global.u32 	%r230, [%rd6+64];
	xor.b32  	%r337, %r337, %r230;
	ld.global.u32 	%r231, [%rd6+68];
	xor.b32  	%r336, %r336, %r231;
	ld.global.u32 	%r232, [%rd6+72];
	xor.b32  	%r335, %r335, %r232;
	ld.global.u32 	%r233, [%rd6+76];
	xor.b32  	%r334, %r334, %r233;
$L__BB0_15:
	and.b32  	%r235, %r204, 16;
	setp.eq.s32 	%p9, %r235, 0;
	@%p9 bra 	$L__BB0_17;
	ld.global.u32 	%r236, [%rd6+80];
	xor.b32  	%r338, %r338, %r236;
	ld.global.u32 	%r237, [%rd6+84];
	xor.b32  	%r337, %r337, %r237;
	ld.global.u32 	%r238, [%rd6+88];
	xor.b32  	%r336, %r336, %r238;
	ld.global.u32 	%r239, [%rd6+92];
	xor.b32  	%r335, %r335, %r239;
	ld.global.u32 	%r240, [%rd6+96];
	xor.b32  	%r334, %r334, %r240;
$L__BB0_17:
	and.b32  	%r242, %r204, 32;
	setp.eq.s32 	%p10, %r242, 0;
	@%p10 bra 	$L__BB0_19;
	ld.global.u32 	%r243, [%rd6+100];
	xor.b32  	%r338, %r338, %r243;
	ld.global.u32 	%r244, [%rd6+104];
	xor.b32  	%r337, %r337, %r244;
	ld.global.u32 	%r245, [%rd6+108];
	xor.b32  	%r336, %r336, %r245;
	ld.global.u32 	%r246, [%rd6+112];
	xor.b32  	%r335, %r335, %r246;
	ld.global.u32 	%r247, [%rd6+116];
	xor.b32  	%r334, %r334, %r247;
$L__BB0_19:
	and.b32  	%r249, %r204, 64;
	setp.eq.s32 	%p11, %r249, 0;
	@%p11 bra 	$L__BB0_21;
	ld.global.u32 	%r250, [%rd6+120];
	xor.b32  	%r338, %r338, %r250;
	ld.global.u32 	%r251, [%rd6+124];
	xor.b32  	%r337, %r337, %r251;
	ld.global.u32 	%r252, [%rd6+128];
	xor.b32  	%r336, %r336, %r252;
	ld.global.u32 	%r253, [%rd6+132];
	xor.b32  	%r335, %r335, %r253;
	ld.global.u32 	%r254, [%rd6+136];
	xor.b32  	%r334, %r334, %r254;
$L__BB0_21:
	and.b32  	%r256, %r204, 128;
	setp.eq.s32 	%p12, %r256, 0;
	@%p12 bra 	$L__BB0_23;
	ld.global.u32 	%r257, [%rd6+140];
	xor.b32  	%r338, %r338, %r257;
	ld.global.u32 	%r258, [%rd6+144];
	xor.b32  	%r337, %r337, %r258;
	ld.global.u32 	%r259, [%rd6+148];
	xor.b32  	%r336, %r336, %r259;
	ld.global.u32 	%r260, [%rd6+152];
	xor.b32  	%r335, %r335, %r260;
	ld.global.u32 	%r261, [%rd6+156];
	xor.b32  	%r334, %r334, %r261;
$L__BB0_23:
	and.b32  	%r263, %r204, 256;
	setp.eq.s32 	%p13, %r263, 0;
	@%p13 bra 	$L__BB0_25;
	ld.global.u32 	%r264, [%rd6+160];
	xor.b32  	%r338, %r338, %r264;
	ld.global.u32 	%r265, [%rd6+164];
	xor.b32  	%r337, %r337, %r265;
	ld.global.u32 	%r266, [%rd6+168];
	xor.b32  	%r336, %r336, %r266;
	ld.global.u32 	%r267, [%rd6+172];
	xor.b32  	%r335, %r335, %r267;
	ld.global.u32 	%r268, [%rd6+176];
	xor.b32  	%r334, %r334, %r268;
$L__BB0_25:
	and.b32  	%r270, %r204, 512;
	setp.eq.s32 	%p14, %r270, 0;
	@%p14 bra 	$L__BB0_27;
	ld.global.u32 	%r271, [%rd6+180];
	xor.b32  	%r338, %r338, %r271;
	ld.global.u32 	%r272, [%rd6+184];
	xor.b32  	%r337, %r337, %r272;
	ld.global.u32 	%r273, [%rd6+188];
	xor.b32  	%r336, %r336, %r273;
	ld.global.u32 	%r274, [%rd6+192];
	xor.b32  	%r335, %r335, %r274;
	ld.global.u32 	%r275, [%rd6+196];
	xor.b32  	%r334, %r334, %r275;
$L__BB0_27:
	and.b32  	%r277, %r204, 1024;
	setp.eq.s32 	%p15, %r277, 0;
	@%p15 bra 	$L__BB0_29;
	ld.global.u32 	%r278, [%rd6+200];
	xor.b32  	%r338, %r338, %r278;
	ld.global.u32 	%r279, [%rd6+204];
	xor.b32  	%r337, %r337, %r279;
	ld.global.u32 	%r280, [%rd6+208];
	xor.b32  	%r336, %r336, %r280;
	ld.global.u32 	%r281, [%rd6+212];
	xor.b32  	%r335, %r335, %r281;
	ld.global.u32 	%r282, [%rd6+216];
	xor.b32  	%r334, %r334, %r282;
$L__BB0_29:
	and.b32  	%r284, %r204, 2048;
	setp.eq.s32 	%p16, %r284, 0;
	@%p16 bra 	$L__BB0_31;
	ld.global.u32 	%r285, [%rd6+220];
	xor.b32  	%r338, %r338, %r285;
	ld.global.u32 	%r286, [%rd6+224];
	xor.b32  	%r337, %r337, %r286;
	ld.global.u32 	%r287, [%rd6+228];
	xor.b32  	%r336, %r336, %r287;
	ld.global.u32 	%r288, [%rd6+232];
	xor.b32  	%r335, %r335, %r288;
	ld.global.u32 	%r289, [%rd6+236];
	xor.b32  	%r334, %r334, %r289;
$L__BB0_31:
	and.b32  	%r291, %r204, 4096;
	setp.eq.s32 	%p17, %r291, 0;
	@%p17 bra 	$L__BB0_33;
	ld.global.u32 	%r292, [%rd6+240];
	xor.b32  	%r338, %r338, %r292;
	ld.global.u32 	%r293, [%rd6+244];
	xor.b32  	%r337, %r337, %r293;
	ld.global.u32 	%r294, [%rd6+248];
	xor.b32  	%r336, %r336, %r294;
	ld.global.u32 	%r295, [%rd6+252];
	xor.b32  	%r335, %r335, %r295;
	ld.global.u32 	%r296, [%rd6+256];
	xor.b32  	%r334, %r334, %r296;
$L__BB0_33:
	and.b32  	%r298, %r204, 8192;
	setp.eq.s32 	%p18, %r298, 0;
	@%p18 bra 	$L__BB0_35;
	ld.global.u32 	%r299, [%rd6+260];
	xor.b32  	%r338, %r338, %r299;
	ld.global.u32 	%r300, [%rd6+264];
	xor.b32  	%r337, %r337, %r300;
	ld.global.u32 	%r301, [%rd6+268];
	xor.b32  	%r336, %r336, %r301;
	ld.global.u32 	%r302, [%rd6+272];
	xor.b32  	%r335, %r335, %r302;
	ld.global.u32 	%r303, [%rd6+276];
	xor.b32  	%r334, %r334, %r303;
$L__BB0_35:
	and.b32  	%r305, %r204, 16384;
	setp.eq.s32 	%p19, %r305, 0;
	@%p19 bra 	$L__BB0_37;
	ld.global.u32 	%r306, [%rd6+280];
	xor.b32  	%r338, %r338, %r306;
	ld.global.u32 	%r307, [%rd6+284];
	xor.b32  	%r337, %r337, %r307;
	ld.global.u32 	%r308, [%rd6+288];
	xor.b32  	%r336, %r336, %r308;
	ld.global.u32 	%r309, [%rd6+292];
	xor.b32  	%r335, %r335, %r309;
	ld.global.u32 	%r310, [%rd6+296];
	xor.b32  	%r334, %r334, %r310;
$L__BB0_37:
	and.b32  	%r312, %r204, 32768;
	setp.eq.s32 	%p20, %r312, 0;
	@%p20 bra 	$L__BB0_39;
	ld.global.u32 	%r313, [%rd6+300];
	xor.b32  	%r338, %r338, %r313;
	ld.global.u32 	%r314, [%rd6+304];
	xor.b32  	%r337, %r337, %r314;
	ld.global.u32 	%r315, [%rd6+308];
	xor.b32  	%r336, %r336, %r315;
	ld.global.u32 	%r316, [%rd6+312];
	xor.b32  	%r335, %r335, %r316;
	ld.global.u32 	%r317, [%rd6+316];
	xor.b32  	%r334, %r334, %r317;
$L__BB0_39:
	add.s32 	%r333, %r333, 16;
	setp.ne.s32 	%p21, %r333, 32;
	@%p21 bra 	$L__BB0_7;
	mad.lo.s32 	%r318, %r327, -31, %r12;
	add.s32 	%r327, %r318, 1;
	setp.ne.s32 	%p22, %r327, 5;
	@%p22 bra 	$L__BB0_6;
	st.global.u32 	[%rd2+4], %r338;
	st.global.u32 	[%rd2+8], %r337;
	st.global.u32 	[%rd2+12], %r336;
	st.global.u32 	[%rd2+16], %r335;
	st.global.u32 	[%rd2+20], %r334;
	add.s32 	%r321, %r321, 1;
	setp.lt.u32 	%p23, %r321, %r3;
	@%p23 bra 	$L__BB0_5;
$L__BB0_42:
	shr.u64 	%rd7, %rd18, 2;
	add.s32 	%r320, %r320, 1;
	setp.gt.u64 	%p24, %rd18, 3;
	mov.u64 	%rd18, %rd7;
	@%p24 bra 	$L__BB0_3;
$L__BB0_43:
	mov.b32 	%r319, 0;
	st.global.v2.u32 	[%rd2+24], {%r319, %r319};
	st.global.u32 	[%rd2+32], %r319;
	mov.b64 	%rd17, 0;
	st.global.u64 	[%rd2+40], %rd17;
$L__BB0_44:
	ret;

}
	// .globl	_Z27create_uniform_distributionP17curandStateXORWOWPiiiii
.visible .entry _Z27create_uniform_distributionP17curandStateXORWOWPiiiii(
	.param .u64 .ptr .align 1 _Z27create_uniform_distributionP17curandStateXORWOWPiiiii_param_0,
	.param .u64 .ptr .align 1 _Z27create_uniform_distributionP17curandStateXORWOWPiiiii_param_1,
	.param .u32 _Z27create_uniform_distributionP17curandStateXORWOWPiiiii_param_2,
	.param .u32 _Z27create_uniform_distributionP17curandStateXORWOWPiiiii_param_3,
	.param .u32 _Z27create_uniform_distributionP17curandStateXORWOWPiiiii_param_4,
	.param .u32 _Z27create_uniform_distributionP17curandStateXORWOWPiiiii_param_5
)
{
	.reg .pred 	%p<22>;
	.reg .b32 	%r<153>;
	.reg .b32 	%f<2>;
	.reg .b64 	%rd<17>;
	.reg .b64 	%fd<2>;

	ld.param.u64 	%rd3, [_Z27create_uniform_distributionP17curandStateXORWOWPiiiii_param_0];
	ld.param.u64 	%rd4, [_Z27create_uniform_distributionP17curandStateXORWOWPiiiii_param_1];
	ld.param.u32 	%r63, [_Z27create_uniform_distributionP17curandStateXORWOWPiiiii_param_2];
	ld.param.u32 	%r64, [_Z27create_uniform_distributionP17curandStateXORWOWPiiiii_param_3];
	ld.param.u32 	%r66, [_Z27create_uniform_distributionP17curandStateXORWOWPiiiii_param_4];
	ld.param.u32 	%r65, [_Z27create_uniform_distributionP17curandStateXORWOWPiiiii_param_5];
	cvta.to.global.u64 	%rd1, %rd4;
	mov.u32 	%r67, %tid.x;
	mov.u32 	%r68, %ntid.x;
	mov.u32 	%r69, %ctaid.x;
	mad.lo.s32 	%r1, %r68, %r69, %r67;
	setp.ge.s32 	%p1, %r1, %r66;
	@%p1 bra 	$L__BB1_20;
	cvta.to.global.u64 	%rd5, %rd3;
	mul.wide.s32 	%rd6, %r1, 48;
	add.s64 	%rd2, %rd5, %rd6;
	ld.global.v2.u32 	{%r152, %r151}, [%rd2];
	ld.global.v2.u32 	{%r150, %r149}, [%rd2+8];
	ld.global.v2.u32 	{%r148, %r147}, [%rd2+16];
	ld.global.v2.u32 	{%r8, %r9}, [%rd2+24];
	ld.global.f32 	%f1, [%rd2+32];
	ld.global.f64 	%fd1, [%rd2+40];
	setp.lt.s32 	%p2, %r65, 1;
	@%p2 bra 	$L__BB1_19;
	sub.s32 	%r71, %r64, %r63;
	add.s32 	%r10, %r71, 1;
	and.b32  	%r11, %r65, 3;
	setp.lt.u32 	%p3, %r65, 4;
	@%p3 bra 	$L__BB1_14;
	add.s32 	%r122, %r152, 724874;
	and.b32  	%r72, %r65, 2147483644;
	neg.s32 	%r121, %r72;
$L__BB1_4:
	mov.u32 	%r20, %r147;
	shr.u32 	%r73, %r151, 2;
	xor.b32  	%r74, %r73, %r151;
	shl.b32 	%r75, %r20, 4;
	shl.b32 	%r76, %r74, 1;
	xor.b32  	%r77, %r75, %r76;
	xor.b32  	%r78, %r77, %r20;
	xor.b32  	%r21, %r78, %r74;
	add.s32 	%r79, %r122, %r21;
	add.s32 	%r80, %r79, -362437;
	rem.u32 	%r81, %r80, %r10;
	add.s32 	%r22, %r81, %r63;
	setp.lt.s32 	%p4, %r22, %r63;
	setp.gt.s32 	%p5, %r22, %r64;
	or.pred  	%p6, %p4, %p5;
	@%p6 bra 	$L__BB1_6;
	mul.wide.s32 	%rd7, %r22, 4;
	add.s64 	%rd8, %rd1, %rd7;
	atom.global.add.u32 	%r82, [%rd8], 1;
$L__BB1_6:
	shr.u32 	%r83, %r150, 2;
	xor.b32  	%r84, %r83, %r150;
	shl.b32 	%r85, %r21, 4;
	shl.b32 	%r86, %r84, 1;
	xor.b32  	%r87, %r85, %r86;
	xor.b32  	%r88, %r87, %r21;
	xor.b32  	%r23, %r88, %r84;
	add.s32 	%r89, %r122, %r23;
	rem.u32 	%r90, %r89, %r10;
	add.s32 	%r24, %r90, %r63;
	setp.lt.s32 	%p7, %r24, %r63;
	setp.gt.s32 	%p8, %r24, %r64;
	or.pred  	%p9, %p7, %p8;
	@%p9 bra 	$L__BB1_8;
	mul.wide.s32 	%rd9, %r24, 4;
	add.s64 	%rd10, %rd1, %rd9;
	atom.global.add.u32 	%r91, [%rd10], 1;
$L__BB1_8:
	shr.u32 	%r92, %r149, 2;
	xor.b32  	%r93, %r92, %r149;
	shl.b32 	%r94, %r23, 4;
	shl.b32 	%r95, %r93, 1;
	xor.b32  	%r96, %r94, %r95;
	xor.b32  	%r97, %r96, %r23;
	xor.b32  	%r25, %r97, %r93;
	add.s32 	%r98, %r122, %r25;
	add.s32 	%r99, %r98, 362437;
	rem.u32 	%r100, %r99, %r10;
	add.s32 	%r26, %r100, %r63;
	setp.lt.s32 	%p10, %r26, %r63;
	setp.gt.s32 	%p11, %r26, %r64;
	or.pred  	%p12, %p10, %p11;
	@%p12 bra 	$L__BB1_10;
	mul.wide.s32 	%rd11, %r26, 4;
	add.s64 	%rd12, %rd1, %rd11;
	atom.global.add.u32 	%r101, [%rd12], 1;
$L__BB1_10:
	shr.u32 	%r102, %r148, 2;
	xor.b32  	%r103, %r102, %r148;
	shl.b32 	%r104, %r25, 4;
	shl.b32 	%r105, %r103, 1;
	xor.b32  	%r106, %r104, %r105;
	xor.b32  	%r107, %r106, %r25;
	xor.b32  	%r147, %r107, %r103;
	add.s32 	%r108, %r122, %r147;
	add.s32 	%r109, %r108, 724874;
	rem.u32 	%r110, %r109, %r10;
	add.s32 	%r28, %r110, %r63;
	setp.lt.s32 	%p13, %r28, %r63;
	setp.gt.s32 	%p14, %r28, %r64;
	or.pred  	%p15, %p13, %p14;
	@%p15 bra 	$L__BB1_12;
	mul.wide.s32 	%rd13, %r28, 4;
	add.s64 	%rd14, %rd1, %rd13;
	atom.global.add.u32 	%r111, [%rd14], 1;
$L__BB1_12:
	add.s32 	%r122, %r122, 1449748;
	add.s32 	%r121, %r121, 4;
	setp.ne.s32 	%p16, %r121, 0;
	mov.u32 	%r150, %r21;
	mov.u32 	%r149, %r23;
	mov.u32 	%r148, %r25;
	mov.u32 	%r151, %r20;
	@%p16 bra 	$L__BB1_4;
	add.s32 	%r152, %r122, -724874;
	mov.u32 	%r151, %r20;
	mov.u32 	%r150, %r21;
	mov.u32 	%r149, %r23;
	mov.u32 	%r148, %r25;
$L__BB1_14:
	setp.eq.s32 	%p17, %r11, 0;
	@%p17 bra 	$L__BB1_19;
	add.s32 	%r141, %r152, 362437;
	neg.s32 	%r140, %r11;
	mov.u32 	%r146, %r151;
$L__BB1_16:
	.pragma "nounroll";
	mov.u32 	%r151, %r150;
	mov.u32 	%r150, %r149;
	mov.u32 	%r149, %r148;
	mov.u32 	%r148, %r147;
	mov.u32 	%r152, %r141;
	shr.u32 	%r112, %r146, 2;
	xor.b32  	%r113, %r112, %r146;
	shl.b32 	%r114, %r148, 4;
	shl.b32 	%r115, %r113, 1;
	xor.b32  	%r116, %r114, %r115;
	xor.b32  	%r117, %r116, %r148;
	xor.b32  	%r147, %r117, %r113;
	add.s32 	%r118, %r152, %r147;
	rem.u32 	%r119, %r118, %r10;
	add.s32 	%r54, %r119, %r63;
	setp.lt.s32 	%p18, %r54, %r63;
	setp.gt.s32 	%p19, %r54, %r64;
	or.pred  	%p20, %p18, %p19;
	@%p20 bra 	$L__BB1_18;
	mul.wide.s32 	%rd15, %r54, 4;
	add.s64 	%rd16, %rd1, %rd15;
	atom.global.add.u32 	%r120, [%rd16], 1;
$L__BB1_18:
	add.s32 	%r141, %r152, 362437;
	add.s32 	%r140, %r140, 1;
	setp.ne.s32 	%p21, %r140, 0;
	mov.u32 	%r146, %r151;
	@%p21 bra 	$L__BB1_16;
$L__BB1_19:
	st.global.v2.u32 	[%rd2], {%r152, %r151};
	st.global.v2.u32 	[%rd2+8], {%r150, %r149};
	st.global.v2.u32 	[%rd2+16], {%r148, %r147};
	st.global.v2.u32 	[%rd2+24], {%r8, %r9};
	st.global.f32 	[%rd2+32], %f1;
	st.global.f64 	[%rd2+40], %fd1;
$L__BB1_20:
	ret;

}
	// .globl	_Z26create_normal_distributionP17curandStateXORWOWPiiiiiii
.visible .entry _Z26create_normal_distributionP17curandStateXORWOWPiiiiiii(
	.param .u64 .ptr .align 1 _Z26create_normal_distributionP17curandStateXORWOWPiiiiiii_param_0,
	.param .u64 .ptr .align 1 _Z26create_normal_distributionP17curandStateXORWOWPiiiiiii_param_1,
	.param .u32 _Z26create_normal_distributionP17curandStateXORWOWPiiiiiii_param_2,
	.param .u32 _Z26create_normal_distributionP17curandStateXORWOWPiiiiiii_param_3,
	.param .u32 _Z26create_normal_distributionP17curandStateXORWOWPiiiiiii_param_4,
	.param .u32 _Z26create_normal_distributionP17curandStateXORWOWPiiiiiii_param_5,
	.param .u32 _Z26create_normal_distributionP17curandStateXORWOWPiiiiiii_param_6,
	.param .u32 _Z26create_normal_distributionP17curandStateXORWOWPiiiiiii_param_7
)
{
	.reg .pred 	%p<28>;
	.reg .b32 	%r<203>;
	.reg .b32 	%f<121>;
	.reg .b64 	%rd<13>;
	.reg .b64 	%fd<2>;

	ld.param.u64 	%rd3, [_Z26create_normal_distributionP17curandStateXORWOWPiiiiiii_param_0];
	ld.param.u64 	%rd4, [_Z26create_normal_distributionP17curandStateXORWOWPiiiiiii_param_1];
	ld.param.u32 	%r75, [_Z26create_normal_distributionP17curandStateXORWOWPiiiiiii_param_2];
	ld.param.u32 	%r76, [_Z26create_normal_distributionP17curandStateXORWOWPiiiiiii_param_3];
	ld.param.u32 	%r80, [_Z26create_normal_distributionP17curandStateXORWOWPiiiiiii_param_4];
	ld.param.u32 	%r77, [_Z26create_normal_distributionP17curandStateXORWOWPiiiiiii_param_5];
	ld.param.u32 	%r78, [_Z26create_normal_distributionP17curandStateXORWOWPiiiiiii_param_6];
	ld.param.u32 	%r79, [_Z26create_normal_distributionP17curandStateXORWOWPiiiiiii_param_7];
	cvta.to.global.u64 	%rd1, %rd4;
	mov.u32 	%r81, %tid.x;
	mov.u32 	%r82, %ntid.x;
	mov.u32 	%r83, %ctaid.x;
	mad.lo.s32 	%r1, %r82, %r83, %r81;
	setp.ge.s32 	%p1, %r1, %r80;
	@%p1 bra 	$L__BB2_19;
	cvta.to.global.u64 	%rd5, %rd3;
	mul.wide.s32 	%rd6, %r1, 48;
	add.s64 	%rd2, %rd5, %rd6;
	ld.global.v2.u32 	{%r167, %r166}, [%rd2];
	ld.global.v2.u32 	{%r165, %r158}, [%rd2+8];
	ld.global.v2.u32 	{%r159, %r160}, [%rd2+16];
	ld.global.v2.u32 	{%r161, %r9}, [%rd2+24];
	ld.global.f32 	%f112, [%rd2+32];
	ld.global.f64 	%fd1, [%rd2+40];
	setp.lt.s32 	%p2, %r77, 1;
	@%p2 bra 	$L__BB2_18;
	cvt.rn.f32.s32 	%f2, %r78;
	cvt.rn.f32.s32 	%f3, %r79;
	sub.s32 	%r11, %r76, %r75;
	setp.eq.s32 	%p3, %r77, 1;
	@%p3 bra 	$L__BB2_13;
	and.b32  	%r85, %r77, 2147483646;
	neg.s32 	%r154, %r85;
$L__BB2_4:
	setp.eq.s32 	%p4, %r161, 1;
	mov.u32 	%r162, %r160;
	mov.u32 	%r163, %r159;
	mov.u32 	%r164, %r158;
	mov.f32 	%f113, %f112;
	@%p4 bra 	$L__BB2_6;
	shr.u32 	%r86, %r166, 2;
	xor.b32  	%r87, %r86, %r166;
	shl.b32 	%r88, %r160, 4;
	shl.b32 	%r89, %r87, 1;
	xor.b32  	%r90, %r88, %r89;
	xor.b32  	%r91, %r90, %r160;
	xor.b32  	%r163, %r91, %r87;
	add.s32 	%r92, %r167, %r163;
	add.s32 	%r93, %r92, 362437;
	shr.u32 	%r94, %r165, 2;
	xor.b32  	%r95, %r94, %r165;
	shl.b32 	%r96, %r163, 4;
	shl.b32 	%r97, %r95, 1;
	xor.b32  	%r98, %r97, %r96;
	xor.b32  	%r99, %r98, %r95;
	xor.b32  	%r162, %r99, %r163;
	add.s32 	%r167, %r167, 724874;
	add.s32 	%r100, %r162, %r167;
	cvt.rn.f32.u32 	%f21, %r93;
	fma.rn.f32 	%f22, %f21, 0f2F800000, 0f2F000000;
	cvt.rn.f32.u32 	%f23, %r100;
	fma.rn.f32 	%f24, %f23, 0f30C90FDB, 0f30490FDB;
	setp.lt.f32 	%p5, %f22, 0f00800000;
	mul.f32 	%f25, %f22, 0f4B000000;
	selp.f32 	%f26, %f25, %f22, %p5;
	selp.f32 	%f27, 0fC1B80000, 0f00000000, %p5;
	mov.b32 	%r101, %f26;
	add.s32 	%r102, %r101, -1059760811;
	and.b32  	%r103, %r102, -8388608;
	sub.s32 	%r104, %r101, %r103;
	mov.b32 	%f28, %r104;
	cvt.rn.f32.s32 	%f29, %r103;
	fma.rn.f32 	%f30, %f29, 0f34000000, %f27;
	add.f32 	%f31, %f28, 0fBF800000;
	fma.rn.f32 	%f32, %f31, 0fBE055027, 0f3E1039F6;
	fma.rn.f32 	%f33, %f32, %f31, 0fBDF8CDCC;
	fma.rn.f32 	%f34, %f33, %f31, 0f3E0F2955;
	fma.rn.f32 	%f35, %f34, %f31, 0fBE2AD8B9;
	fma.rn.f32 	%f36, %f35, %f31, 0f3E4CED0B;
	fma.rn.f32 	%f37, %f36, %f31, 0fBE7FFF22;
	fma.rn.f32 	%f38, %f37, %f31, 0f3EAAAA78;
	fma.rn.f32 	%f39, %f38, %f31, 0fBF000000;
	mul.f32 	%f40, %f31, %f39;
	fma.rn.f32 	%f41, %f40, %f31, %f31;
	fma.rn.f32 	%f42, %f30, 0f3F317218, %f41;
	setp.gt.u32 	%p6, %r101, 2139095039;
	fma.rn.f32 	%f43, %f26, 0f7F800000, 0f7F800000;
	selp.f32 	%f44, %f43, %f42, %p6;
	setp.eq.f32 	%p7, %f26, 0f00000000;
	mul.f32 	%f45, %f44, 0fC0000000;
	selp.f32 	%f46, 0f7F800000, %f45, %p7;
	sqrt.rn.f32 	%f47, %f46;
	sin.approx.f32 	%f48, %f24;
	cos.approx.f32 	%f49, %f24;
	mul.f32 	%f113, %f47, %f48;
	mul.f32 	%f112, %f47, %f49;
	mov.u32 	%r164, %r160;
	mov.u32 	%r165, %r159;
	mov.u32 	%r166, %r158;
$L__BB2_6:
	fma.rn.f32 	%f50, %f113, %f2, %f3;
	cvt.rzi.s32.f32 	%r105, %f50;
	setp.lt.s32 	%p8, %r105, 0;
	setp.gt.s32 	%p9, %r105, %r11;
	or.pred  	%p10, %p8, %p9;
	@%p10 bra 	$L__BB2_8;
	mul.wide.u32 	%rd7, %r105, 4;
	add.s64 	%rd8, %rd1, %rd7;
	atom.global.add.u32 	%r106, [%rd8], 1;
$L__BB2_8:
	setp.ne.s32 	%p11, %r161, 1;
	mov.b32 	%r161, 0;
	mov.u32 	%r160, %r162;
	mov.u32 	%r159, %r163;
	mov.u32 	%r158, %r164;
	mov.f32 	%f115, %f112;
	@%p11 bra 	$L__BB2_10;
	shr.u32 	%r109, %r166, 2;
	xor.b32  	%r110, %r109, %r166;
	shl.b32 	%r111, %r162, 4;
	shl.b32 	%r112, %r110, 1;
	xor.b32  	%r113, %r111, %r112;
	xor.b32  	%r114, %r113, %r162;
	xor.b32  	%r159, %r114, %r110;
	add.s32 	%r115, %r167, %r159;
	add.s32 	%r116, %r115, 362437;
	shr.u32 	%r117, %r165, 2;
	xor.b32  	%r118, %r117, %r165;
	shl.b32 	%r119, %r159, 4;
	shl.b32 	%r120, %r118, 1;
	xor.b32  	%r121, %r120, %r119;
	xor.b32  	%r122, %r121, %r118;
	xor.b32  	%r160, %r122, %r159;
	add.s32 	%r167, %r167, 724874;
	add.s32 	%r123, %r160, %r167;
	cvt.rn.f32.u32 	%f51, %r116;
	fma.rn.f32 	%f52, %f51, 0f2F800000, 0f2F000000;
	cvt.rn.f32.u32 	%f53, %r123;
	fma.rn.f32 	%f54, %f53, 0f30C90FDB, 0f30490FDB;
	setp.lt.f32 	%p12, %f52, 0f00800000;
	mul.f32 	%f55, %f52, 0f4B000000;
	selp.f32 	%f56, %f55, %f52, %p12;
	selp.f32 	%f57, 0fC1B80000, 0f00000000, %p12;
	mov.b32 	%r124, %f56;
	add.s32 	%r125, %r124, -1059760811;
	and.b32  	%r126, %r125, -8388608;
	sub.s32 	%r127, %r124, %r126;
	mov.b32 	%f58, %r127;
	cvt.rn.f32.s32 	%f59, %r126;
	fma.rn.f32 	%f60, %f59, 0f34000000, %f57;
	add.f32 	%f61, %f58, 0fBF800000;
	fma.rn.f32 	%f62, %f61, 0fBE055027, 0f3E1039F6;
	fma.rn.f32 	%f63, %f62, %f61, 0fBDF8CDCC;
	fma.rn.f32 	%f64, %f63, %f61, 0f3E0F2955;
	fma.rn.f32 	%f65, %f64, %f61, 0fBE2AD8B9;
	fma.rn.f32 	%f66, %f65, %f61, 0f3E4CED0B;
	fma.rn.f32 	%f67, %f66, %f61, 0fBE7FFF22;
	fma.rn.f32 	%f68, %f67, %f61, 0f3EAAAA78;
	fma.rn.f32 	%f69, %f68, %f61, 0fBF000000;
	mul.f32 	%f70, %f61, %f69;
	fma.rn.f32 	%f71, %f70, %f61, %f61;
	fma.rn.f32 	%f72, %f60, 0f3F317218, %f71;
	setp.gt.u32 	%p13, %r124, 2139095039;
	fma.rn.f32 	%f73, %f56, 0f7F800000, 0f7F800000;
	selp.f32 	%f74, %f73, %f72, %p13;
	setp.eq.f32 	%p14, %f56, 0f00000000;
	mul.f32 	%f75, %f74, 0fC0000000;
	selp.f32 	%f76, 0f7F800000, %f75, %p14;
	sqrt.rn.f32 	%f77, %f76;
	sin.approx.f32 	%f78, %f54;
	cos.approx.f32 	%f79, %f54;
	mul.f32 	%f115, %f77, %f78;
	mul.f32 	%f112, %f77, %f79;
	mov.b32 	%r161, 1;
	mov.u32 	%r158, %r162;
	mov.u32 	%r165, %r163;
	mov.u32 	%r166, %r164;
$L__BB2_10:
	fma.rn.f32 	%f80, %f115, %f2, %f3;
	cvt.rzi.s32.f32 	%r128, %f80;
	setp.lt.s32 	%p15, %r128, 0;
	setp.gt.s32 	%p16, %r128, %r11;
	or.pred  	%p17, %p15, %p16;
	@%p17 bra 	$L__BB2_12;
	mul.wide.u32 	%rd9, %r128, 4;
	add.s64 	%rd10, %rd1, %rd9;
	atom.global.add.u32 	%r129, [%rd10], 1;
$L__BB2_12:
	add.s32 	%r154, %r154, 2;
	setp.ne.s32 	%p18, %r154, 0;
	@%p18 bra 	$L__BB2_4;
$L__BB2_13:
	and.b32  	%r130, %r77, 1;
	setp.eq.b32 	%p19, %r130, 1;
	not.pred 	%p20, %p19;
	@%p20 bra 	$L__BB2_18;
	setp.eq.s32 	%p21, %r161, 1;
	mov.b32 	%r161, 0;
	mov.u32 	%r190, %r160;
	mov.u32 	%r191, %r159;
	mov.u32 	%r192, %r158;
	mov.f32 	%f119, %f112;
	@%p21 bra 	$L__BB2_16;
	shr.u32 	%r133, %r166, 2;
	xor.b32  	%r134, %r133, %r166;
	shl.b32 	%r135, %r160, 4;
	shl.b32 	%r136, %r134, 1;
	xor.b32  	%r137, %r135, %r136;
	xor.b32  	%r138, %r137, %r160;
	xor.b32  	%r191, %r138, %r134;
	add.s32 	%r139, %r167, %r191;
	add.s32 	%r140, %r139, 362437;
	shr.u32 	%r141, %r165, 2;
	xor.b32  	%r142, %r141, %r165;
	shl.b32 	%r143, %r191, 4;
	shl.b32 	%r144, %r142, 1;
	xor.b32  	%r145, %r144, %r143;
	xor.b32  	%r146, %r145, %r142;
	xor.b32  	%r190, %r146, %r191;
	add.s32 	%r167, %r167, 724874;
	add.s32 	%r147, %r190, %r167;
	cvt.rn.f32.u32 	%f81, %r140;
	fma.rn.f32 	%f82, %f81, 0f2F800000, 0f2F000000;
	cvt.rn.f32.u32 	%f83, %r147;
	fma.rn.f32 	%f84, %f83, 0f30C90FDB, 0f30490FDB;
	setp.lt.f32 	%p22, %f82, 0f00800000;
	mul.f32 	%f85, %f82, 0f4B000000;
	selp.f32 	%f86, %f85, %f82, %p22;
	selp.f32 	%f87, 0fC1B80000, 0f00000000, %p22;
	mov.b32 	%r148, %f86;
	add.s32 	%r149, %r148, -1059760811;
	and.b32  	%r150, %r149, -8388608;
	sub.s32 	%r151, %r148, %r150;
	mov.b32 	%f88, %r151;
	cvt.rn.f32.s32 	%f89, %r150;
	fma.rn.f32 	%f90, %f89, 0f34000000, %f87;
	add.f32 	%f91, %f88, 0fBF800000;
	fma.rn.f32 	%f92, %f91, 0fBE055027, 0f3E1039F6;
	fma.rn.f32 	%f93, %f92, %f91, 0fBDF8CDCC;
	fma.rn.f32 	%f94, %f93, %f91, 0f3E0F2955;
	fma.rn.f32 	%f95, %f94, %f91, 0fBE2AD8B9;
	fma.rn.f32 	%f96, %f95, %f91, 0f3E4CED0B;
	fma.rn.f32 	%f97, %f96, %f91, 0fBE7FFF22;
	fma.rn.f32 	%f98, %f97, %f91, 0f3EAAAA78;
	fma.rn.f32 	%f99, %f98, %f91, 0fBF000000;
	mul.f32 	%f100, %f91, %f99;
	fma.rn.f32 	%f101, %f100, %f91, %f91;
	fma.rn.f32 	%f102, %f90, 0f3F317218, %f101;
	setp.gt.u32 	%p23, %r148, 2139095039;
	fma.rn.f32 	%f103, %f86, 0f7F800000, 0f7F800000;
	selp.f32 	%f104, %f103, %f102, %p23;
	setp.eq.f32 	%p24, %f86, 0f00000000;
	mul.f32 	%f105, %f104, 0fC0000000;
	selp.f32 	%f106, 0f7F800000, %f105, %p24;
	sqrt.rn.f32 	%f107, %f106;
	sin.approx.f32 	%f108, %f84;
	cos.approx.f32 	%f109, %f84;
	mul.f32 	%f119, %f107, %f108;
	mul.f32 	%f112, %f107, %f109;
	mov.b32 	%r161, 1;
	mov.u32 	%r192, %r160;
	mov.u32 	%r165, %r159;
	mov.u32 	%r166, %r158;
	mov.u32 	%r160, %r190;
	mov.u32 	%r159, %r191;
	mov.u32 	%r158, %r192;
$L__BB2_16:
	fma.rn.f32 	%f110, %f119, %f2, %f3;
	cvt.rzi.s32.f32 	%r152, %f110;
	setp.lt.s32 	%p25, %r152, 0;
	setp.gt.s32 	%p26, %r152, %r11;
	or.pred  	%p27, %p25, %p26;
	@%p27 bra 	$L__BB2_18;
	mul.wide.u32 	%rd11, %r152, 4;
	add.s64 	%rd12, %rd1, %rd11;
	atom.global.add.u32 	%r153, [%rd12], 1;
	mov.u32 	%r160, %r190;
	mov.u32 	%r159, %r191;
	mov.u32 	%r158, %r192;
$L__BB2_18:
	st.global.v2.u32 	[%rd2], {%r167, %r166};
	st.global.v2.u32 	[%rd2+8], {%r165, %r158};
	st.global.v2.u32 	[%rd2+16], {%r159, %r160};
	st.global.v2.u32 	[%rd2+24], {%r161, %r9};
	st.global.f32 	[%rd2+32], %f112;
	st.global.f64 	[%rd2+40], %fd1;
$L__BB2_19:
	ret;

}


// ===== COMPILED SASS (sm_100) =====

	.target	sm_100

	.elftype	@"ET_EXEC"


//--------------------- .note.nv.tkinfo           --------------------------
	.section	.note.nv.tkinfo,"",@"SHT_NOTE"
	.sectionflags	@"SHF_NOTE_NV_TKINFO"
	.tkinfo
        /*0018*/ 	.word	0x00000002
        /*0030*/ 	.string	""
        /*0030*/ 	.string	"ptxas"
        /*0030*/ 	.string	"Cuda compilation tools, release 13.0, V13.0.88"
        /*0030*/ 	.string	"Build cuda_13.0.r13.0/compiler.36424714_0"
        /*0030*/ 	.string	"-arch sm_100 -m 64 "



//--------------------- .note.nv.cuinfo           --------------------------
	.section	.note.nv.cuinfo,"",@"SHT_NOTE"
	.sectionflags	@"SHF_NOTE_NV_CUINFO"
        /*0018*/ 	.short	0x0002
        /*001a*/ 	.short	0x0064
        /*001c*/ 	.short	0x0082
	.zero		2


//--------------------- .nv.info                  --------------------------
	.section	.nv.info,"",@"SHT_CUDA_INFO"
	.align	4


	//----- nvinfo : EIATTR_REGCOUNT
	.align		4
        /*0000*/ 	.byte	0x04, 0x2f
        /*0002*/ 	.short	(.L_10 - .L_9)
	.align		4
.L_9:
        /*0004*/ 	.word	index@(_Z10setup_prngP17curandStateXORWOWyi)
        /*0008*/ 	.word	0x0000001f


	//----- nvinfo : EIATTR_FRAME_SIZE
	.align		4
.L_10:
        /*000c*/ 	.byte	0x04, 0x11
        /*000e*/ 	.short	(.L_12 - .L_11)
	.align		4
.L_11:
        /*0010*/ 	.word	index@(_Z10setup_prngP17curandStateXORWOWyi)
        /*0014*/ 	.word	0x00000000


	//----- nvinfo : EIATTR_REGCOUNT
	.align		4
.L_12:
        /*0018*/ 	.byte	0x04, 0x2f
        /*001a*/ 	.short	(.L_14 - .L_13)
	.align		4
.L_13:
        /*001c*/ 	.word	index@(_Z27create_uniform_distributionP17curandStateXORWOWPiiiii)
        /*0020*/ 	.word	0x0000001e


	//----- nvinfo : EIATTR_FRAME_SIZE
	.align		4
.L_14:
        /*0024*/ 	.byte	0x04, 0x11
        /*0026*/ 	.short	(.L_16 - .L_15)
	.align		4
.L_15:
        /*0028*/ 	.word	index@(_Z27create_uniform_distributionP17curandStateXORWOWPiiiii)
        /*002c*/ 	.word	0x00000000


	//----- nvinfo : EIATTR_REGCOUNT
	.align		4
.L_16:
        /*0030*/ 	.byte	0x04, 0x2f
        /*0032*/ 	.short	(.L_18 - .L_17)
	.align		4
.L_17:
        /*0034*/ 	.word	index@(_Z26create_normal_distributionP17curandStateXORWOWPiiiiiii)
        /*0038*/ 	.word	0x0000001e


	//----- nvinfo : EIATTR_FRAME_SIZE
	.align		4
.L_18:
        /*003c*/ 	.byte	0x04, 0x11
        /*003e*/ 	.short	(.L_20 - .L_19)
	.align		4
.L_19:
        /*0040*/ 	.word	index@($__internal_0_$__cuda_sm20_sqrt_rn_f32_slowpath)
        /*0044*/ 	.word	0x00000000


	//----- nvinfo : EIATTR_FRAME_SIZE
	.align		4
.L_20:
        /*0048*/ 	.byte	0x04, 0x11
        /*004a*/ 	.short	(.L_22 - .L_21)
	.align		4
.L_21:
        /*004c*/ 	.word	index@(_Z26create_normal_distributionP17curandStateXORWOWPiiiiiii)
        /*0050*/ 	.word	0x00000000


	//----- nvinfo : EIATTR_MIN_STACK_SIZE
	.align		4
.L_22:
        /*0054*/ 	.byte	0x04, 0x12
        /*0056*/ 	.short	(.L_24 - .L_23)
	.align		4
.L_23:
        /*0058*/ 	.word	index@(_Z26create_normal_distributionP17curandStateXORWOWPiiiiiii)
        /*005c*/ 	.word	0x00000000


	//----- nvinfo : EIATTR_MIN_STACK_SIZE
	.align		4
.L_24:
        /*0060*/ 	.byte	0x04, 0x12
        /*0062*/ 	.short	(.L_26 - .L_25)
	.align		4
.L_25:
        /*0064*/ 	.word	index@(_Z27create_uniform_distributionP17curandStateXORWOWPiiiii)
        /*0068*/ 	.word	0x00000000


	//----- nvinfo : EIATTR_MIN_STACK_SIZE
	.align		4
.L_26:
        /*006c*/ 	.byte	0x04, 0x12
        /*006e*/ 	.short	(.L_28 - .L_27)
	.align		4
.L_27:
        /*0070*/ 	.word	index@(_Z10setup_prngP17curandStateXORWOWyi)
        /*0074*/ 	.word	0x00000000
.L_28:


//--------------------- .nv.compat                --------------------------
	.section	.nv.compat,"",@"SHT_CUDA_COMPAT_INFO"
	.align	4
        /*0000*/ 	.byte	0x02, 0x09, 0x00, 0x00, 0x02, 0x02, 0x01, 0x00, 0x02, 0x05, 0x05, 0x00, 0x03, 0x07, 0x01, 0x01
        /*0010*/ 	.byte	0x02, 0x03, 0x00, 0x00, 0x02, 0x06, 0x01, 0x00, 0x04, 0x0b, 0x08, 0x00, 0x01, 0x00, 0x00, 0x00
        /*0020*/ 	.byte	0x00, 0x00, 0x00, 0x00


//--------------------- .nv.info._Z26create_normal_distributionP17curandStateXORWOWPiiiiiii --------------------------
	.section	.nv.info._Z26create_normal_distributionP17curandStateXORWOWPiiiiiii,"",@"SHT_CUDA_INFO"
	.sectionflags	@""
	.align	4


	//----- nvinfo : EIATTR_CUDA_API_VERSION
	.align		4
        /*0000*/ 	.byte	0x04, 0x37
        /*0002*/ 	.short	(.L_30 - .L_29)
.L_29:
        /*0004*/ 	.word	0x00000082


	//----- nvinfo : EIATTR_KPARAM_INFO
	.align		4
.L_30:
        /*0008*/ 	.byte	0x04, 0x17
        /*000a*/ 	.short	(.L_32 - .L_31)
.L_31:
        /*000c*/ 	.word	0x00000000
        /*0010*/ 	.short	0x0007
        /*0012*/ 	.short	0x0024
        /*0014*/ 	.byte	0x00, 0xf0, 0x11, 0x00


	//----- nvinfo : EIATTR_KPARAM_INFO
	.align		4
.L_32:
        /*0018*/ 	.byte	0x04, 0x17
        /*001a*/ 	.short	(.L_34 - .L_33)
.L_33:
        /*001c*/ 	.word	0x00000000
        /*0020*/ 	.short	0x0006
        /*0022*/ 	.short	0x0020
        /*0024*/ 	.byte	0x00, 0xf0, 0x11, 0x00


	//----- nvinfo : EIATTR_KPARAM_INFO
	.align		4
.L_34:
        /*0028*/ 	.byte	0x04, 0x17
        /*002a*/ 	.short	(.L_36 - .L_35)
.L_35:
        /*002c*/ 	.word	0x00000000
        /*0030*/ 	.short	0x0005
        /*0032*/ 	.short	0x001c
        /*0034*/ 	.byte	0x00, 0xf0, 0x11, 0x00


	//----- nvinfo : EIATTR_KPARAM_INFO
	.align		4
.L_36:
        /*0038*/ 	.byte	0x04, 0x17
        /*003a*/ 	.short	(.L_38 - .L_37)
.L_37:
        /*003c*/ 	.word	0x00000000
        /*0040*/ 	.short	0x0004
        /*0042*/ 	.short	0x0018
        /*0044*/ 	.byte	0x00, 0xf0, 0x11, 0x00


	//----- nvinfo : EIATTR_KPARAM_INFO
	.align		4
.L_38:
        /*0048*/ 	.byte	0x04, 0x17
        /*004a*/ 	.short	(.L_40 - .L_39)
.L_39:
        /*004c*/ 	.word	0x00000000
        /*0050*/ 	.short	0x0003
        /*0052*/ 	.short	0x0014
        /*0054*/ 	.byte	0x00, 0xf0, 0x11, 0x00


	//----- nvinfo : EIATTR_KPARAM_INFO
	.align		4
.L_40:
        /*0058*/ 	.byte	0x04, 0x17
        /*005a*/ 	.short	(.L_42 - .L_41)
.L_41:
        /*005c*/ 	.word	0x00000000
        /*0060*/ 	.short	0x0002
        /*0062*/ 	.short	0x0010
        /*0064*/ 	.byte	0x00, 0xf0, 0x11, 0x00


	//----- nvinfo : EIATTR_KPARAM_INFO
	.align		4
.L_42:
        /*0068*/ 	.byte	0x04, 0x17
        /*006a*/ 	.short	(.L_44 - .L_43)
.L_43:
        /*006c*/ 	.word	0x00000000
        /*0070*/ 	.short	0x0001
        /*0072*/ 	.short	0x0008
        /*0074*/ 	.byte	0x00, 0xf5, 0x21, 0x00


	//----- nvinfo : EIATTR_KPARAM_INFO
	.align		4
.L_44:
        /*0078*/ 	.byte	0x04, 0x17
        /*007a*/ 	.short	(.L_46 - .L_45)
.L_45:
        /*007c*/ 	.word	0x00000000
        /*0080*/ 	.short	0x0000
        /*0082*/ 	.short	0x0000
        /*0084*/ 	.byte	0x00, 0xf5, 0x21, 0x00


	//----- nvinfo : EIATTR_SPARSE_MMA_MASK
	.align		4
.L_46:
        /*0088*/ 	.byte	0x03, 0x50
        /*008a*/ 	.short	0x0000


	//----- nvinfo : EIATTR_MAXREG_COUNT
	.align		4
        /*008c*/ 	.byte	0x03, 0x1b
        /*008e*/ 	.short	0x00ff


	//----- nvinfo : EIATTR_MERCURY_ISA_VERSION
	.align		4
        /*0090*/ 	.byte	0x03, 0x5f
        /*0092*/ 	.short	0x0101


	//----- nvinfo : EIATTR_VRC_CTA_INIT_COUNT
	.align		4
        /*0094*/ 	.byte	0x02, 0x4a
	.zero		1
	.zero		1


	//----- nvinfo : EIATTR_EXIT_INSTR_OFFSETS
	.align		4
        /*0098*/ 	.byte	0x04, 0x1c
        /*009a*/ 	.short	(.L_48 - .L_47)


	//   ....[0]....
.L_47:
        /*009c*/ 	.word	0x00000070


	//   ....[1]....
        /*00a0*/ 	.word	0x00001410


	//----- nvinfo : EIATTR_CRS_STACK_SIZE
	.align		4
.L_48:
        /*00a4*/ 	.byte	0x04, 0x1e
        /*00a6*/ 	.short	(.L_50 - .L_49)
.L_49:
        /*00a8*/ 	.word	0x00000000


	//----- nvinfo : EIATTR_CBANK_PARAM_SIZE
	.align		4
.L_50:
        /*00ac*/ 	.byte	0x03, 0x19
        /*00ae*/ 	.short	0x0028


	//----- nvinfo : EIATTR_PARAM_CBANK
	.align		4
        /*00b0*/ 	.byte	0x04, 0x0a
        /*00b2*/ 	.short	(.L_52 - .L_51)
	.align		4
.L_51:
        /*00b4*/ 	.word	index@(.nv.constant0._Z26create_normal_distributionP17curandStateXORWOWPiiiiiii)
        /*00b8*/ 	.short	0x0380
        /*00ba*/ 	.short	0x0028


	//----- nvinfo : EIATTR_SW_WAR
	.align		4
.L_52:
        /*00bc*/ 	.byte	0x04, 0x36
        /*00be*/ 	.short	(.L_54 - .L_53)
.L_53:
        /*00c0*/ 	.word	0x00000008
.L_54:


//--------------------- .nv.info._Z27create_uniform_distributionP17curandStateXORWOWPiiiii --------------------------
	.section	.nv.info._Z27create_uniform_distributionP17curandStateXORWOWPiiiii,"",@"SHT_CUDA_INFO"
	.sectionflags	@""
	.align	4


	//----- nvinfo : EIATTR_CUDA_API_VERSION
	.align		4
        /*0000*/ 	.byte	0x04, 0x37
        /*0002*/ 	.short	(.L_56 - .L_55)
.L_55:
        /*0004*/ 	.word	0x00000082


	//----- nvinfo : EIATTR_KPARAM_INFO
	.align		4
.L_56:
        /*0008*/ 	.byte	0x04, 0x17
        /*000a*/ 	.short	(.L_58 - .L_57)
.L_57:
        /*000c*/ 	.word	0x00000000
        /*0010*/ 	.short	0x0005
        /*0012*/ 	.short	0x001c
        /*0014*/ 	.byte	0x00, 0xf0, 0x11, 0x00


	//----- nvinfo : EIATTR_KPARAM_INFO
	.align		4
.L_58:
        /*0018*/ 	.byte	0x04, 0x17
        /*001a*/ 	.short	(.L_60 - .L_59)
.L_59:
        /*001c*/ 	.word	0x00000000
        /*0020*/ 	.short	0x0004
        /*0022*/ 	.short	0x0018
        /*0024*/ 	.byte	0x00, 0xf0, 0x11, 0x00


	//----- nvinfo : EIATTR_KPARAM_INFO
	.align		4
.L_60:
        /*0028*/ 	.byte	0x04, 0x17
        /*002a*/ 	.short	(.L_62 - .L_61)
.L_61:
        /*002c*/ 	.word	0x00000000
        /*0030*/ 	.short	0x0003
        /*0032*/ 	.short	0x0014
        /*0034*/ 	.byte	0x00, 0xf0, 0x11, 0x00


	//----- nvinfo : EIATTR_KPARAM_INFO
	.align		4
.L_62:
        /*0038*/ 	.byte	0x04, 0x17
        /*003a*/ 	.short	(.L_64 - .L_63)
.L_63:
        /*003c*/ 	.word	0x00000000
        /*0040*/ 	.short	0x0002
        /*0042*/ 	.short	0x0010
        /*0044*/ 	.byte	0x00, 0xf0, 0x11, 0x00


	//----- nvinfo : EIATTR_KPARAM_INFO
	.align		4
.L_64:
        /*0048*/ 	.byte	0x04, 0x17
        /*004a*/ 	.short	(.L_66 - .L_65)
.L_65:
        /*004c*/ 	.word	0x00000000
        /*0050*/ 	.short	0x0001
        /*0052*/ 	.short	0x0008
        /*0054*/ 	.byte	0x00, 0xf5, 0x21, 0x00


	//----- nvinfo : EIATTR_KPARAM_INFO
	.align		4
.L_66:
        /*0058*/ 	.byte	0x04, 0x17
        /*005a*/ 	.short	(.L_68 - .L_67)
.L_67:
        /*005c*/ 	.word	0x00000000
        /*0060*/ 	.short	0x0000
        /*0062*/ 	.short	0x0000
        /*0064*/ 	.byte	0x00, 0xf5, 0x21, 0x00


	//----- nvinfo : EIATTR_SPARSE_MMA_MASK
	.align		4
.L_68:
        /*0068*/ 	.byte	0x03, 0x50
        /*006a*/ 	.short	0x0000


	//----- nvinfo : EIATTR_MAXREG_COUNT
	.align		4
        /*006c*/ 	.byte	0x03, 0x1b
        /*006e*/ 	.short	0x00ff


	//----- nvinfo : EIATTR_MERCURY_ISA_VERSION
	.align		4
        /*0070*/ 	.byte	0x03, 0x5f
        /*0072*/ 	.short	0x0101


	//----- nvinfo : EIATTR_VRC_CTA_INIT_COUNT
	.align		4
        /*0074*/ 	.byte	0x02, 0x4a
	.zero		1
	.zero		1


	//----- nvinfo : EIATTR_EXIT_INSTR_OFFSETS
	.align		4
        /*0078*/ 	.byte	0x04, 0x1c
        /*007a*/ 	.short	(.L_70 - .L_69)


	//   ....[0]....
.L_69:
        /*007c*/ 	.word	0x00000070


	//   ....[1]....
        /*0080*/ 	.word	0x00000d20


	//----- nvinfo : EIATTR_CRS_STACK_SIZE
	.align		4
.L_70:
        /*0084*/ 	.byte	0x04, 0x1e
        /*0086*/ 	.short	(.L_72 - .L_71)
.L_71:
        /*0088*/ 	.word	0x00000000


	//----- nvinfo : EIATTR_CBANK_PARAM_SIZE
	.align		4
.L_72:
        /*008c*/ 	.byte	0x03, 0x19
        /*008e*/ 	.short	0x0020


	//----- nvinfo : EIATTR_PARAM_CBANK
	.align		4
        /*0090*/ 	.byte	0x04, 0x0a
        /*0092*/ 	.short	(.L_74 - .L_73)
	.align		4
.L_73:
        /*0094*/ 	.word	index@(.nv.constant0._Z27create_uniform_distributionP17curandStateXORWOWPiiiii)
        /*0098*/ 	.short	0x0380
        /*009a*/ 	.short	0x0020


	//----- nvinfo : EIATTR_SW_WAR
	.align		4
.L_74:
        /*009c*/ 	.byte	0x04, 0x36
        /*009e*/ 	.short	(.L_76 - .L_75)
.L_75:
        /*00a0*/ 	.word	0x00000008
.L_76:


//--------------------- .nv.info._Z10setup_prngP17curandStateXORWOWyi --------------------------
	.section	.nv.info._Z10setup_prngP17curandStateXORWOWyi,"",@"SHT_CUDA_INFO"
	.sectionflags	@""
	.align	4


	//----- nvinfo : EIATTR_CUDA_API_VERSION
	.align		4
        /*0000*/ 	.byte	0x04, 0x37
        /*0002*/ 	.short	(.L_78 - .L_77)
.L_77:
        /*0004*/ 	.word	0x00000082


	//----- nvinfo : EIATTR_KPARAM_INFO
	.align		4
.L_78:
        /*0008*/ 	.byte	0x04, 0x17
        /*000a*/ 	.short	(.L_80 - .L_79)
.L_79:
        /*000c*/ 	.word	0x00000000
        /*0010*/ 	.short	0x0002
        /*0012*/ 	.short	0x0010
        /*0014*/ 	.byte	0x00, 0xf0, 0x11, 0x00


	//----- nvinfo : EIATTR_KPARAM_INFO
	.align		4
.L_80:
        /*0018*/ 	.byte	0x04, 0x17
        /*001a*/ 	.short	(.L_82 - .L_81)
.L_81:
        /*001c*/ 	.word	0x00000000
        /*0020*/ 	.short	0x0001
        /*0022*/ 	.short	0x0008
        /*0024*/ 	.byte	0x00, 0xf0, 0x21, 0x00


	//----- nvinfo : EIATTR_KPARAM_INFO
	.align		4
.L_82:
        /*0028*/ 	.byte	0x04, 0x17
        /*002a*/ 	.short	(.L_84 - .L_83)
.L_83:
        /*002c*/ 	.word	0x00000000
        /*0030*/ 	.short	0x0000
        /*0032*/ 	.short	0x0000
        /*0034*/ 	.byte	0x00, 0xf5, 0x21, 0x00


	//----- nvinfo : EIATTR_SPARSE_MMA_MASK
	.align		4
.L_84:
        /*0038*/ 	.byte	0x03, 0x50
        /*003a*/ 	.short	0x0000


	//----- nvinfo : EIATTR_MAXREG_COUNT
	.align		4
        /*003c*/ 	.byte	0x03, 0x1b
        /*003e*/ 	.short	0x00ff


	//----- nvinfo : EIATTR_MERCURY_ISA_VERSION
	.align		4
        /*0040*/ 	.byte	0x03, 0x5f
        /*0042*/ 	.short	0x0101


	//----- nvinfo : EIATTR_VRC_CTA_INIT_COUNT
	.align		4
        /*0044*/ 	.byte	0x02, 0x4a
	.zero		1
	.zero		1


	//----- nvinfo : EIATTR_EXIT_INSTR_OFFSETS
	.align		4
        /*0048*/ 	.byte	0x04, 0x1c
        /*004a*/ 	.short	(.L_86 - .L_85)


	//   ....[0]....
.L_85:
        /*004c*/ 	.word	0x00000070


	//   ....[1]....
        /*0050*/ 	.word	0x00000f00


	//----- nvinfo : EIATTR_CRS_STACK_SIZE
	.align		4
.L_86:
        /*0054*/ 	.byte	0x04, 0x1e
        /*0056*/ 	.short	(.L_88 - .L_87)
.L_87:
        /*0058*/ 	.word	0x00000000


	//----- nvinfo : EIATTR_CBANK_PARAM_SIZE
	.align		4
.L_88:
        /*005c*/ 	.byte	0x03, 0x19
        /*005e*/ 	.short	0x0014


	//----- nvinfo : EIATTR_PARAM_CBANK
	.align		4
        /*0060*/ 	.byte	0x04, 0x0a
        /*0062*/ 	.short	(.L_90 - .L_89)
	.align		4
.L_89:
        /*0064*/ 	.word	index@(.nv.constant0._Z10setup_prngP17curandStateXORWOWyi)
        /*0068*/ 	.short	0x0380
        /*006a*/ 	.short	0x0014


	//----- nvinfo : EIATTR_SW_WAR
	.align		4
.L_90:
        /*006c*/ 	.byte	0x04, 0x36
        /*006e*/ 	.short	(.L_92 - .L_91)
.L_91:
        /*0070*/ 	.word	0x00000008
.L_92:


//--------------------- .nv.callgraph             --------------------------
	.section	.nv.callgraph,"",@"SHT_CUDA_CALLGRAPH"
	.align	4
	.sectionentsize	8
	.align		4
        /*0000*/ 	.word	0x00000000
	.align		4
        /*0004*/ 	.word	0xffffffff
	.align		4
        /*0008*/ 	.word	0x00000000
	.align		4
        /*000c*/ 	.word	0xfffffffe
	.align		4
        /*0010*/ 	.word	0x00000000
	.align		4
        /*0014*/ 	.word	0xfffffffd
	.align		4
        /*0018*/ 	.word	0x00000000
	.align		4
        /*001c*/ 	.word	0xfffffffc


//--------------------- .nv.constant4             --------------------------
	.section	.nv.constant4,"a",@progbits
	.align	8
	.align		8
.nv.constant4:
        /*0000*/ 	.dword	precalc_xorwow_matrix
	.align		8
        /*0008*/ 	.dword	precalc_xorwow_offset_matrix
	.align		8
        /*0010*/ 	.dword	mrg32k3aM1
	.align		8
        /*0018*/ 	.dword	mrg32k3aM2
	.align		8
        /*0020*/ 	.dword	mrg32k3aM1SubSeq
	.align		8
        /*0028*/ 	.dword	mrg32k3aM2SubSeq
	.align		8
        /*0030*/ 	.dword	mrg32k3aM1Seq
	.align		8
        /*0038*/ 	.dword	mrg32k3aM2Seq


//--------------------- .nv.constant3             --------------------------
	.section	.nv.constant3,"a",@progbits
	.align	8
.nv.constant3:
	.type		__cr_lgamma_table,@object
	.size		__cr_lgamma_table,(.L_8 - __cr_lgamma_table)
__cr_lgamma_table:
        /*0000*/ 	.byte	0x00, 0x00, 0x00, 0x00, 0x00, 0x00, 0x00, 0x00, 0x00, 0x00, 0x00, 0x00, 0x00, 0x00, 0x00, 0x00
        /*0010*/ 	.byte	0xef, 0x39, 0xfa, 0xfe, 0x42, 0x2e, 0xe6, 0x3f, 0x02, 0x20, 0x2a, 0xfa, 0x0b, 0xab, 0xfc, 0x3f
        /*0020*/ 	.byte	0xf9, 0x2c, 0x92, 0x7c, 0xa7, 0x6c, 0x09, 0x40, 0xc9, 0x79, 0x44, 0x3c, 0x64, 0x26, 0x13, 0x40
        /*0030*/ 	.byte	0xca, 0x01, 0xcf, 0x3a, 0x27, 0x51, 0x1a, 0x40, 0x30, 0xcc, 0x2d, 0xf3, 0xe1, 0x0c, 0x21, 0x40
        /*0040*/ 	.byte	0x0d, 0xb7, 0xfc, 0x82, 0x8e, 0x35, 0x25, 0x40
.L_8:


//--------------------- .text._Z26create_normal_distributionP17curandStateXORWOWPiiiiiii --------------------------
	.section	.text._Z26create_normal_distributionP17curandStateXORWOWPiiiiiii,"ax",@progbits
	.align	128
        .global         _Z26create_normal_distributionP17curandStateXORWOWPiiiiiii
        .type           _Z26create_normal_distributionP17curandStateXORWOWPiiiiiii,@function
        .size           _Z26create_normal_distributionP17curandStateXORWOWPiiiiiii,(.L_x_49 - _Z26create_normal_distributionP17curandStateXORWOWPiiiiiii)
        .other          _Z26create_normal_distributionP17curandStateXORWOWPiiiiiii,@"STO_CUDA_ENTRY STV_DEFAULT"
_Z26create_normal_distributionP17curandStateXORWOWPiiiiiii:
.text._Z26create_normal_distributionP17curandStateXORWOWPiiiiiii:
[----:B------:R-:W-:Y:S01]  /*0000*/  LDC R1, c[0x0][0x37c] ;  /* 0x0000df00ff017b82 */ /* 0x000fe20000000800 */
[----:B------:R-:W0:Y:S01]  /*0010*/  S2R R5, SR_TID.X ;  /* 0x0000000000057919 */ /* 0x000e220000002100 */
[----:B------:R-:W0:Y:S01]  /*0020*/  LDCU UR4, c[0x0][0x360] ;  /* 0x00006c00ff0477ac */ /* 0x000e220008000800 */
[----:B------:R-:W0:Y:S01]  /*0030*/  S2R R0, SR_CTAID.X ;  /* 0x0000000000007919 */ /* 0x000e220000002500 */
[----:B------:R-:W1:Y:S01]  /*0040*/  LDCU UR5, c[0x0][0x398] ;  /* 0x00007300ff0577ac */ /* 0x000e620008000800 */
[----:B0-----:R-:W-:-:S05]  /*0050*/  IMAD R5, R0, UR4, R5 ;  /* 0x0000000400057c24 */ /* 0x001fca000f8e0205 */
[----:B-1----:R-:W-:-:S13]  /*0060*/  ISETP.GE.AND P0, PT, R5, UR5, PT ;  /* 0x0000000505007c0c */ /* 0x002fda000bf06270 */
[----:B------:R-:W-:Y:S05]  /*0070*/  @P0 EXIT ;  /* 0x000000000000094d */ /* 0x000fea0003800000 */
[----:B------:R-:W0:Y:S01]  /*0080*/  LDC.64 R2, c[0x0][0x380] ;  /* 0x0000e000ff027b82 */ /* 0x000e220000000a00 */
[----:B------:R-:W1:Y:S01]  /*0090*/  LDCU.64 UR8, c[0x0][0x358] ;  /* 0x00006b00ff0877ac */ /* 0x000e620008000a00 */
[----:B------:R-:W2:Y:S01]  /*00a0*/  LDCU UR5, c[0x0][0x39c] ;  /* 0x00007380ff0577ac */ /* 0x000ea20008000800 */
[----:B0-----:R-:W-:-:S05]  /*00b0*/  IMAD.WIDE R2, R5, 0x30, R2 ;  /* 0x0000003005027825 */ /* 0x001fca00078e0202 */
[----:B-1----:R0:W5:Y:S04]  /*00c0*/  LDG.E R17, desc[UR8][R2.64+0x20] ;  /* 0x0000200802117981 */ /* 0x002168000c1e1900 */
[----:B------:R0:W5:Y:S04]  /*00d0*/  LDG.E.64 R4, desc[UR8][R2.64+0x28] ;  /* 0x0000280802047981 */ /* 0x000168000c1e1b00 */
[----:B------:R0:W5:Y:S04]  /*00e0*/  LDG.E.64 R6, desc[UR8][R2.64] ;  /* 0x0000000802067981 */ /* 0x000168000c1e1b00 */
[----:B------:R0:W5:Y:S04]  /*00f0*/  LDG.E.64 R8, desc[UR8][R2.64+0x8] ;  /* 0x0000080802087981 */ /* 0x000168000c1e1b00 */
[----:B------:R0:W5:Y:S04]  /*0100*/  LDG.E.64 R10, desc[UR8][R2.64+0x10] ;  /* 0x00001008020a7981 */ /* 0x000168000c1e1b00 */
[----:B------:R0:W5:Y:S01]  /*0110*/  LDG.E.64 R12, desc[UR8][R2.64+0x18] ;  /* 0x00001808020c7981 */ /* 0x000162000c1e1b00 */
[----:B--2---:R-:W-:-:S09]  /*0120*/  UISETP.GE.AND UP0, UPT, UR5, 0x1, UPT ;  /* 0x000000010500788c */ /* 0x004fd2000bf06270 */
[----:B0-----:R-:W-:Y:S05]  /*0130*/  BRA.U !UP0, `(.L_x_0) ;  /* 0x00000011089c7547 */ /* 0x001fea000b800000 */
[----:B------:R-:W0:Y:S01]  /*0140*/  LDCU.64 UR10, c[0x0][0x3a0] ;  /* 0x00007400ff0a77ac */ /* 0x000e220008000a00 */
[----:B------:R-:W1:Y:S01]  /*0150*/  LDCU.64 UR6, c[0x0][0x390] ;  /* 0x00007200ff0677ac */ /* 0x000e620008000a00 */
[----:B------:R-:W-:Y:S01]  /*0160*/  UISETP.NE.AND UP0, UPT, UR5, 0x1, UPT ;  /* 0x000000010500788c */ /* 0x000fe2000bf05270 */
[----:B0-----:R-:W-:Y:S02]  /*0170*/  I2FP.F32.S32 R18, UR10 ;  /* 0x0000000a00127c45 */ /* 0x001fe40008201400 */
[----:B------:R-:W-:Y:S01]  /*0180*/  I2FP.F32.S32 R19, UR11 ;  /* 0x0000000b00137c45 */ /* 0x000fe20008201400 */
[----:B-1----:R-:W-:-:S05]  /*0190*/  UIADD3 UR4, UPT, UPT, UR7, -UR6, URZ ;  /* 0x8000000607047290 */ /* 0x002fca000fffe0ff */
[----:B------:R-:W-:Y:S07]  /*01a0*/  BRA.U !UP0, `(.L_x_1) ;  /* 0x0000000908e87547 */ /* 0x000fee000b800000 */
[----:B------:R-:W0:Y:S01]  /*01b0*/  LDC.64 R14, c[0x0][0x388] ;  /* 0x0000e200ff0e7b82 */ /* 0x000e220000000a00 */
[----:B------:R-:W-:-:S04]  /*01c0*/  ULOP3.LUT UR5, UR5, 0x7ffffffe, URZ, 0xc0, !UPT ;  /* 0x7ffffffe05057892 */ /* 0x000fc8000f8ec0ff */
[----:B------:R-:W-:-:S12]  /*01d0*/  UIADD3 UR5, UPT, UPT, -UR5, URZ, URZ ;  /* 0x000000ff05057290 */ /* 0x000fd8000fffe1ff */
.L_x_16:
[----:B-----5:R-:W-:Y:S01]  /*01e0*/  ISETP.NE.AND P0, PT, R12, 0x1, PT ;  /* 0x000000010c00780c */ /* 0x020fe20003f05270 */
[----:B------:R-:W-:Y:S01]  /*01f0*/  UIADD3 UR5, UPT, UPT, UR5, 0x2, URZ ;  /* 0x0000000205057890 */ /* 0x000fe2000fffe0ff */
[----:B------:R-:W-:Y:S01]  /*0200*/  BSSY.RECONVERGENT B0, `(.L_x_2) ;  /* 0x000004e000007945 */ /* 0x000fe20003800200 */
[----:B-1----:R-:W-:Y:S01]  /*0210*/  MOV R23, R11 ;  /* 0x0000000b00177202 */ /* 0x002fe20000000f00 */
[----:B------:R-:W-:Y:S01]  /*0220*/  IMAD.MOV.U32 R21, RZ, RZ, R10 ;  /* 0x000000ffff157224 */ /* 0x000fe200078e000a */
[----:B------:R-:W-:Y:S01]  /*0230*/  UISETP.NE.AND UP0, UPT, UR5, URZ, UPT ;  /* 0x000000ff0500728c */ /* 0x000fe2000bf05270 */
[----:B------:R-:W-:Y:S01]  /*0240*/  MOV R20, R9 ;  /* 0x0000000900147202 */ /* 0x000fe20000000f00 */
[----:B------:R-:W-:-:S06]  /*0250*/  IMAD.MOV.U32 R0, RZ, RZ, R17 ;  /* 0x000000ffff007224 */ /* 0x000fcc00078e0011 */
[----:B------:R-:W-:Y:S05]  /*0260*/  @!P0 BRA `(.L_x_3) ;  /* 0x00000004001c8947 */ /* 0x000fea0003800000 */
[----:B------:R-:W-:Y:S01]  /*0270*/  SHF.R.U32.HI R0, RZ, 0x2, R7 ;  /* 0x00000002ff007819 */ /* 0x000fe20000011607 */
[----:B------:R-:W-:Y:S01]  /*0280*/  BSSY.RECONVERGENT B1, `(.L_x_4) ;  /* 0x000003d000017945 */ /* 0x000fe20003800200 */
[----:B------:R-:W-:Y:S02]  /*0290*/  SHF.L.U32 R16, R11, 0x4, RZ ;  /* 0x000000040b107819 */ /* 0x000fe400000006ff */
[----:B------:R-:W-:Y:S02]  /*02a0*/  LOP3.LUT R0, R0, R7, RZ, 0x3c, !PT ;  /* 0x0000000700007212 */ /* 0x000fe400078e3cff */
[----:B------:R-:W-:-:S03]  /*02b0*/  MOV R23, 0x7f800000 ;  /* 0x7f80000000177802 */ /* 0x000fc60000000f00 */
[----:B------:R-:W-:-:S05]  /*02c0*/  IMAD.SHL.U32 R7, R0, 0x2, RZ ;  /* 0x0000000200077824 */ /* 0x000fca00078e00ff */
[----:B------:R-:W-:Y:S01]  /*02d0*/  LOP3.LUT R7, R11, R16, R7, 0x96, !PT ;  /* 0x000000100b077212 */ /* 0x000fe200078e9607 */
[----:B------:R-:W-:-:S03]  /*02e0*/  IMAD.MOV.U32 R16, RZ, RZ, 0x3e055027 ;  /* 0x3e055027ff107424 */ /* 0x000fc600078e00ff */
[----:B------:R-:W-:Y:S01]  /*02f0*/  LOP3.LUT R21, R7, R0, RZ, 0x3c, !PT ;  /* 0x0000000007157212 */ /* 0x000fe200078e3cff */
[----:B------:R-:W-:-:S03]  /*0300*/  HFMA2 R7, -RZ, RZ, 0.1171875, 0 ;  /* 0x2f800000ff077431 */ /* 0x000fc600000001ff */
[C---:B------:R-:W-:Y:S01]  /*0310*/  IADD3 R0, PT, PT, R6.reuse, 0x587c5, R21 ;  /* 0x000587c506007810 */ /* 0x040fe20007ffe015 */
[----:B------:R-:W-:-:S03]  /*0320*/  VIADD R6, R6, 0xb0f8a ;  /* 0x000b0f8a06067836 */ /* 0x000fc60000000000 */
[----:B------:R-:W-:-:S05]  /*0330*/  I2FP.F32.U32 R0, R0 ;  /* 0x0000000000007245 */ /* 0x000fca0000201000 */
[----:B------:R-:W-:-:S05]  /*0340*/  FFMA R0, R0, R7, 1.1641532182693481445e-10 ;  /* 0x2f00000000007423 */ /* 0x000fca0000000007 */
[----:B------:R-:W-:-:S13]  /*0350*/  FSETP.GEU.AND P0, PT, R0, 1.175494350822287508e-38, PT ;  /* 0x008000000000780b */ /* 0x000fda0003f0e000 */
[----:B------:R-:W-:-:S04]  /*0360*/  @!P0 FMUL R0, R0, 8388608 ;  /* 0x4b00000000008820 */ /* 0x000fc80000400000 */
[----:B------:R-:W-:-:S05]  /*0370*/  VIADD R17, R0, 0xc0d55555 ;  /* 0xc0d5555500117836 */ /* 0x000fca0000000000 */
[----:B------:R-:W-:-:S04]  /*0380*/  LOP3.LUT R17, R17, 0xff800000, RZ, 0xc0, !PT ;  /* 0xff80000011117812 */ /* 0x000fc800078ec0ff */
[-C--:B------:R-:W-:Y:S02]  /*0390*/  IADD3 R7, PT, PT, R0, -R17.reuse, RZ ;  /* 0x8000001100077210 */ /* 0x080fe40007ffe0ff */
[----:B------:R-:W-:-:S03]  /*03a0*/  I2FP.F32.S32 R17, R17 ;  /* 0x0000001100117245 */ /* 0x000fc60000201400 */
[----:B------:R-:W-:-:S04]  /*03b0*/  FADD R7, R7, -1 ;  /* 0xbf80000007077421 */ /* 0x000fc80000000000 */
[----:B------:R-:W-:-:S04]  /*03c0*/  FFMA R16, R7, -R16, 0.14084610342979431152 ;  /* 0x3e1039f607107423 */ /* 0x000fc80000000810 */
[----:B------:R-:W-:-:S04]  /*03d0*/  FFMA R16, R7, R16, -0.12148627638816833496 ;  /* 0xbdf8cdcc07107423 */ /* 0x000fc80000000010 */
[----:B------:R-:W-:-:S04]  /*03e0*/  FFMA R16, R7, R16, 0.13980610668659210205 ;  /* 0x3e0f295507107423 */ /* 0x000fc80000000010 */
[----:B------:R-:W-:-:S04]  /*03f0*/  FFMA R16, R7, R16, -0.16684235632419586182 ;  /* 0xbe2ad8b907107423 */ /* 0x000fc80000000010 */
[----:B------:R-:W-:-:S04]  /*0400*/  FFMA R16, R7, R16, 0.20012299716472625732 ;  /* 0x3e4ced0b07107423 */ /* 0x000fc80000000010 */
[----:B------:R-:W-:-:S04]  /*0410*/  FFMA R16, R7, R16, -0.24999669194221496582 ;  /* 0xbe7fff2207107423 */ /* 0x000fc80000000010 */
[----:B------:R-:W-:-:S04]  /*0420*/  FFMA R16, R7, R16, 0.33333182334899902344 ;  /* 0x3eaaaa7807107423 */ /* 0x000fc80000000010 */
[C---:B------:R-:W-:Y:S01]  /*0430*/  FFMA R20, R7.reuse, R16, -0.5 ;  /* 0xbf00000007147423 */ /* 0x040fe20000000010 */
[----:B------:R-:W-:Y:S02]  /*0440*/  FSEL R16, RZ, -23, P0 ;  /* 0xc1b80000ff107808 */ /* 0x000fe40000000000 */
[----:B------:R-:W-:Y:S01]  /*0450*/  ISETP.GT.U32.AND P0, PT, R0, 0x7f7fffff, PT ;  /* 0x7f7fffff0000780c */ /* 0x000fe20003f04070 */
[----:B------:R-:W-:Y:S02]  /*0460*/  FMUL R20, R7, R20 ;  /* 0x0000001407147220 */ /* 0x000fe40000400000 */
[----:B------:R-:W-:Y:S02]  /*0470*/  FFMA R16, R17, 1.1920928955078125e-07, R16 ;  /* 0x3400000011107823 */ /* 0x000fe40000000010 */
[----:B------:R-:W-:Y:S01]  /*0480*/  FFMA R17, R7, R20, R7 ;  /* 0x0000001407117223 */ /* 0x000fe20000000007 */
[----:B------:R-:W-:-:S03]  /*0490*/  SHF.R.U32.HI R7, RZ, 0x2, R8 ;  /* 0x00000002ff077819 */ /* 0x000fc60000011608 */
[----:B------:R-:W-:Y:S01]  /*04a0*/  FFMA R17, R16, 0.69314718246459960938, R17 ;  /* 0x3f31721810117823 */ /* 0x000fe20000000011 */
[----:B------:R-:W-:Y:S02]  /*04b0*/  LOP3.LUT R7, R7, R8, RZ, 0x3c, !PT ;  /* 0x0000000807077212 */ /* 0x000fe400078e3cff */
[----:B------:R-:W-:Y:S01]  /*04c0*/  SHF.L.U32 R8, R21, 0x4, RZ ;  /* 0x0000000415087819 */ /* 0x000fe200000006ff */
[C---:B------:R-:W-:Y:S01]  /*04d0*/  @P0 FFMA R17, R0.reuse, R23, +INF ;  /* 0x7f80000000110423 */ /* 0x040fe20000000017 */
[----:B------:R-:W-:Y:S01]  /*04e0*/  FSETP.NEU.AND P0, PT, R0, RZ, PT ;  /* 0x000000ff0000720b */ /* 0x000fe20003f0d000 */
[----:B------:R-:W-:Y:S02]  /*04f0*/  IMAD.SHL.U32 R16, R7, 0x2, RZ ;  /* 0x0000000207107824 */ /* 0x000fe400078e00ff */
[----:B------:R-:W-:-:S03]  /*0500*/  FMUL R17, R17, -2 ;  /* 0xc000000011117820 */ /* 0x000fc60000400000 */
[----:B------:R-:W-:Y:S02]  /*0510*/  LOP3.LUT R8, R7, R16, R8, 0x96, !PT ;  /* 0x0000001007087212 */ /* 0x000fe400078e9608 */
[----:B------:R-:W-:Y:S02]  /*0520*/  FSEL R16, R17, +INF , P0 ;  /* 0x7f80000011107808 */ /* 0x000fe40000000000 */
[----:B------:R-:W-:Y:S02]  /*0530*/  LOP3.LUT R23, R8, R21, RZ, 0x3c, !PT ;  /* 0x0000001508177212 */ /* 0x000fe400078e3cff */
[----:B------:R-:W-:Y:S01]  /*0540*/  IADD3 R7, PT, PT, R16, -0xd000000, RZ ;  /* 0xf300000010077810 */ /* 0x000fe20007ffe0ff */
[----:B------:R1:W2:Y:S02]  /*0550*/  MUFU.RSQ R25, R16 ;  /* 0x0000001000197308 */ /* 0x0002a40000001400 */
[----:B------:R-:W-:Y:S01]  /*0560*/  IMAD.IADD R0, R23, 0x1, R6 ;  /* 0x0000000117007824 */ /* 0x000fe200078e0206 */
[----:B------:R-:W-:Y:S01]  /*0570*/  ISETP.GT.U32.AND P0, PT, R7, 0x727fffff, PT ;  /* 0x727fffff0700780c */ /* 0x000fe20003f04070 */
[----:B------:R-:W-:-:S03]  /*0580*/  HFMA2 R7, -RZ, RZ, 0.1495361328125, 0.0004794597625732421875 ;  /* 0x30c90fdbff077431 */ /* 0x000fc600000001ff */
[----:B------:R-:W-:-:S05]  /*0590*/  I2FP.F32.U32 R0, R0 ;  /* 0x0000000000007245 */ /* 0x000fca0000201000 */
[----:B------:R-:W-:-:S04]  /*05a0*/  FFMA R7, R0, R7, 7.314590599882819788e-10 ;  /* 0x30490fdb00077423 */ /* 0x000fc80000000007 */
[----:B-1----:R-:W-:Y:S05]  /*05b0*/  @!P0 BRA `(.L_x_5) ;  /* 0x0000000000148947 */ /* 0x002fea0003800000 */
[----:B------:R-:W-:Y:S01]  /*05c0*/  IMAD.MOV.U32 R0, RZ, RZ, R16 ;  /* 0x000000ffff007224 */ /* 0x000fe200078e0010 */
[----:B------:R-:W-:-:S07]  /*05d0*/  MOV R16, 0x5f0 ;  /* 0x000005f000107802 */ /* 0x000fce0000000f00 */
[----:B0-2---:R-:W-:Y:S05]  /*05e0*/  CALL.REL.NOINC `($__internal_0_$__cuda_sm20_sqrt_rn_f32_slowpath) ;  /* 0x0000000c008c7944 */ /* 0x005fea0003c00000 */
[----:B------:R-:W-:Y:S01]  /*05f0*/  MOV R17, R22 ;  /* 0x0000001600117202 */ /* 0x000fe20000000f00 */
[----:B------:R-:W-:Y:S06]  /*0600*/  BRA `(.L_x_6) ;  /* 0x0000000000107947 */ /* 0x000fec0003800000 */
.L_x_5:
[----:B--2---:R-:W-:Y:S01]  /*0610*/  FMUL.FTZ R17, R16, R25 ;  /* 0x0000001910117220 */ /* 0x004fe20000410000 */
[----:B------:R-:W-:-:S03]  /*0620*/  FMUL.FTZ R8, R25, 0.5 ;  /* 0x3f00000019087820 */ /* 0x000fc60000410000 */
[----:B------:R-:W-:-:S04]  /*0630*/  FFMA R0, -R17, R17, R16 ;  /* 0x0000001111007223 */ /* 0x000fc80000000110 */
[----:B------:R-:W-:-:S07]  /*0640*/  FFMA R17, R0, R8, R17 ;  /* 0x0000000800117223 */ /* 0x000fce0000000011 */
.L_x_6:
[----:B------:R-:W-:Y:S05]  /*0650*/  BSYNC.RECONVERGENT B1 ;  /* 0x0000000000017941 */ /* 0x000fea0003800200 */
.L_x_4:
[----:B------:R-:W-:Y:S01]  /*0660*/  FMUL.RZ R16, R7, 0.15915493667125701904 ;  /* 0x3e22f98307107820 */ /* 0x000fe2000040c000 */
[----:B------:R-:W-:Y:S02]  /*0670*/  IMAD.MOV.U32 R20, RZ, RZ, R11 ;  /* 0x000000ffff147224 */ /* 0x000fe400078e000b */
[----:B------:R-:W-:Y:S01]  /*0680*/  IMAD.MOV.U32 R7, RZ, RZ, R9 ;  /* 0x000000ffff077224 */ /* 0x000fe200078e0009 */
[----:B------:R-:W1:Y:S08]  /*0690*/  MUFU.SIN R0, R16 ;  /* 0x0000001000007308 */ /* 0x000e700000000400 */
[----:B------:R-:W2:Y:S01]  /*06a0*/  MUFU.COS R8, R16 ;  /* 0x0000001000087308 */ /* 0x000ea20000000000 */
[-C--:B-1----:R-:W-:Y:S01]  /*06b0*/  FMUL R0, R0, R17.reuse ;  /* 0x0000001100007220 */ /* 0x082fe20000400000 */
[----:B--2---:R-:W-:Y:S01]  /*06c0*/  FMUL R17, R8, R17 ;  /* 0x0000001108117220 */ /* 0x004fe20000400000 */
[----:B------:R-:W-:-:S07]  /*06d0*/  MOV R8, R10 ;  /* 0x0000000a00087202 */ /* 0x000fce0000000f00 */
.L_x_3:
[----:B------:R-:W-:Y:S05]  /*06e0*/  BSYNC.RECONVERGENT B0 ;  /* 0x0000000000007941 */ /* 0x000fea0003800200 */
.L_x_2:
[----:B------:R-:W-:Y:S01]  /*06f0*/  FFMA R0, R18, R0, R19 ;  /* 0x0000000012007223 */ /* 0x000fe20000000013 */
[----:B------:R-:W-:Y:S01]  /*0700*/  BSSY.RECONVERGENT B0, `(.L_x_7) ;  /* 0x000000a000007945 */ /* 0x000fe20003800200 */
[----:B------:R-:W-:Y:S02]  /*0710*/  ISETP.NE.AND P1, PT, R12, 0x1, PT ;  /* 0x000000010c00780c */ /* 0x000fe40003f25270 */
[----:B------:R-:W1:Y:S01]  /*0720*/  F2I.TRUNC.NTZ R11, R0 ;  /* 0x00000000000b7305 */ /* 0x000e62000020f100 */
[----:B------:R-:W-:Y:S02]  /*0730*/  MOV R16, R17 ;  /* 0x0000001100107202 */ /* 0x000fe40000000f00 */
[----:B-1----:R-:W-:-:S04]  /*0740*/  ISETP.GT.AND P0, PT, R11, UR4, PT ;  /* 0x000000040b007c0c */ /* 0x002fc8000bf04270 */
[----:B------:R-:W-:-:S13]  /*0750*/  ISETP.LT.OR P0, PT, R11, RZ, P0 ;  /* 0x000000ff0b00720c */ /* 0x000fda0000701670 */
[----:B------:R-:W-:Y:S05]  /*0760*/  @P0 BRA `(.L_x_8) ;  /* 0x00000000000c0947 */ /* 0x000fea0003800000 */
[----:B0-----:R-:W-:-:S04]  /*0770*/  IMAD.WIDE.U32 R10, R11, 0x4, R14 ;  /* 0x000000040b0a7825 */ /* 0x001fc800078e000e */
[----:B------:R-:W-:-:S05]  /*0780*/  IMAD.MOV.U32 R9, RZ, RZ, 0x1 ;  /* 0x00000001ff097424 */ /* 0x000fca00078e00ff */
[----:B------:R1:W-:Y:S02]  /*0790*/  REDG.E.ADD.STRONG.GPU desc[UR8][R10.64], R9 ;  /* 0x000000090a00798e */ /* 0x0003e4000c12e108 */
.L_x_8:
[----:B------:R-:W-:Y:S05]  /*07a0*/  BSYNC.RECONVERGENT B0 ;  /* 0x0000000000007941 */ /* 0x000fea0003800200 */
.L_x_7:
[----:B------:R-:W-:Y:S01]  /*07b0*/  BSSY.RECONVERGENT B0, `(.L_x_9) ;  /* 0x000004e000007945 */ /* 0x000fe20003800200 */
[----:B-1----:R-:W-:Y:S01]  /*07c0*/  MOV R11, R23 ;  /* 0x00000017000b7202 */ /* 0x002fe20000000f00 */
[----:B------:R-:W-:Y:S01]  /*07d0*/  IMAD.MOV.U32 R10, RZ, RZ, R21 ;  /* 0x000000ffff0a7224 */ /* 0x000fe200078e0015 */
[----:B------:R-:W-:Y:S01]  /*07e0*/  MOV R9, R20 ;  /* 0x0000001400097202 */ /* 0x000fe20000000f00 */
[----:B------:R-:W-:Y:S01]  /*07f0*/  IMAD.MOV.U32 R12, RZ, RZ, RZ ;  /* 0x000000ffff0c7224 */ /* 0x000fe200078e00ff */
[----:B------:R-:W-:Y:S06]  /*0800*/  @P1 BRA `(.L_x_10) ;  /* 0x0000000400201947 */ /* 0x000fec0003800000 */
[----:B------:R-:W-:Y:S01]  /*0810*/  SHF.R.U32.HI R0, RZ, 0x2, R7 ;  /* 0x00000002ff007819 */ /* 0x000fe20000011607 */
[----:B------:R-:W-:Y:S01]  /*0820*/  IMAD.MOV.U32 R12, RZ, RZ, 0x3e055027 ;  /* 0x3e055027ff0c7424 */ /* 0x000fe200078e00ff */
[----:B------:R-:W-:Y:S02]  /*0830*/  BSSY.RECONVERGENT B1, `(.L_x_11) ;  /* 0x000003c000017945 */ /* 0x000fe40003800200 */
[----:B------:R-:W-:Y:S02]  /*0840*/  LOP3.LUT R7, R0, R7, RZ, 0x3c, !PT ;  /* 0x0000000700077212 */ /* 0x000fe400078e3cff */
[----:B------:R-:W-:-:S03]  /*0850*/  SHF.L.U32 R0, R23, 0x4, RZ ;  /* 0x0000000417007819 */ /* 0x000fc600000006ff */
[----:B------:R-:W-:-:S05]  /*0860*/  IMAD.SHL.U32 R9, R7, 0x2, RZ ;  /* 0x0000000207097824 */ /* 0x000fca00078e00ff */
[----:B------:R-:W-:-:S04]  /*0870*/  LOP3.LUT R0, R23, R0, R9, 0x96, !PT ;  /* 0x0000000017007212 */ /* 0x000fc800078e9609 */
[----:B------:R-:W-:Y:S01]  /*0880*/  LOP3.LUT R10, R0, R7, RZ, 0x3c, !PT ;  /* 0x00000007000a7212 */ /* 0x000fe200078e3cff */
[----:B------:R-:W-:-:S03]  /*0890*/  HFMA2 R7, -RZ, RZ, 0.1171875, 0 ;  /* 0x2f800000ff077431 */ /* 0x000fc600000001ff */
[C---:B------:R-:W-:Y:S01]  /*08a0*/  IADD3 R0, PT, PT, R6.reuse, 0x587c5, R10 ;  /* 0x000587c506007810 */ /* 0x040fe20007ffe00a */
[----:B------:R-:W-:-:S03]  /*08b0*/  VIADD R6, R6, 0xb0f8a ;  /* 0x000b0f8a06067836 */ /* 0x000fc60000000000 */
[----:B------:R-:W-:-:S05]  /*08c0*/  I2FP.F32.U32 R0, R0 ;  /* 0x0000000000007245 */ /* 0x000fca0000201000 */
[----:B------:R-:W-:-:S05]  /*08d0*/  FFMA R0, R0, R7, 1.1641532182693481445e-10 ;  /* 0x2f00000000007423 */ /* 0x000fca0000000007 */
[----:B------:R-:W-:-:S04]  /*08e0*/  FSETP.GEU.AND P0, PT, R0, 1.175494350822287508e-38, PT ;  /* 0x008000000000780b */ /* 0x000fc80003f0e000 */
[----:B------:R-:W-:-:S09]  /*08f0*/  FSEL R9, RZ, -23, P0 ;  /* 0xc1b80000ff097808 */ /* 0x000fd20000000000 */
[----:B------:R-:W-:-:S04]  /*0900*/  @!P0 FMUL R0, R0, 8388608 ;  /* 0x4b00000000008820 */ /* 0x000fc80000400000 */
[C---:B------:R-:W-:Y:S01]  /*0910*/  VIADD R7, R0.reuse, 0xc0d55555 ;  /* 0xc0d5555500077836 */ /* 0x040fe20000000000 */
[----:B------:R-:W-:-:S04]  /*0920*/  ISETP.GT.U32.AND P0, PT, R0, 0x7f7fffff, PT ;  /* 0x7f7fffff0000780c */ /* 0x000fc80003f04070 */
[----:B------:R-:W-:-:S04]  /*0930*/  LOP3.LUT R11, R7, 0xff800000, RZ, 0xc0, !PT ;  /* 0xff800000070b7812 */ /* 0x000fc800078ec0ff */
[----:B------:R-:W-:-:S05]  /*0940*/  IADD3 R7, PT, PT, R0, -R11, RZ ;  /* 0x8000000b00077210 */ /* 0x000fca0007ffe0ff */
        /* <DEDUP_REMOVED lines=9> */
[----:B------:R-:W-:Y:S02]  /*09e0*/  I2FP.F32.S32 R12, R11 ;  /* 0x0000000b000c7245 */ /* 0x000fe40000201400 */
[----:B------:R-:W-:Y:S01]  /*09f0*/  MOV R11, 0x7f800000 ;  /* 0x7f800000000b7802 */ /* 0x000fe20000000f00 */
[C---:B------:R-:W-:Y:S02]  /*0a00*/  FMUL R16, R7.reuse, R16 ;  /* 0x0000001007107220 */ /* 0x040fe40000400000 */
[----:B------:R-:W-:Y:S02]  /*0a10*/  FFMA R9, R12, 1.1920928955078125e-07, R9 ;  /* 0x340000000c097823 */ /* 0x000fe40000000009 */
[----:B------:R-:W-:Y:S01]  /*0a20*/  FFMA R16, R7, R16, R7 ;  /* 0x0000001007107223 */ /* 0x000fe20000000007 */
[----:B------:R-:W-:-:S03]  /*0a30*/  SHF.R.U32.HI R7, RZ, 0x2, R8 ;  /* 0x00000002ff077819 */ /* 0x000fc60000011608 */
[----:B------:R-:W-:Y:S01]  /*0a40*/  FFMA R9, R9, 0.69314718246459960938, R16 ;  /* 0x3f31721809097823 */ /* 0x000fe20000000010 */
[----:B------:R-:W-:Y:S01]  /*0a50*/  LOP3.LUT R8, R7, R8, RZ, 0x3c, !PT ;  /* 0x0000000807087212 */ /* 0x000fe200078e3cff */
[----:B------:R-:W-:Y:S01]  /*0a60*/  @P0 FFMA R9, R0, R11, +INF ;  /* 0x7f80000000090423 */ /* 0x000fe2000000000b */
[----:B------:R-:W-:Y:S02]  /*0a70*/  SHF.L.U32 R7, R10, 0x4, RZ ;  /* 0x000000040a077819 */ /* 0x000fe400000006ff */
        /* <DEDUP_REMOVED lines=19> */
.L_x_12:
[----:B--2---:R-:W-:Y:S01]  /*0bb0*/  FMUL.FTZ R17, R12, R9 ;  /* 0x000000090c117220 */ /* 0x004fe20000410000 */
[----:B------:R-:W-:-:S03]  /*0bc0*/  FMUL.FTZ R8, R9, 0.5 ;  /* 0x3f00000009087820 */ /* 0x000fc60000410000 */
[----:B------:R-:W-:-:S04]  /*0bd0*/  FFMA R0, -R17, R17, R12 ;  /* 0x0000001111007223 */ /* 0x000fc8000000010c */
[----:B------:R-:W-:-:S07]  /*0be0*/  FFMA R17, R0, R8, R17 ;  /* 0x0000000800117223 */ /* 0x000fce0000000011 */
.L_x_13:
[----:B------:R-:W-:Y:S05]  /*0bf0*/  BSYNC.RECONVERGENT B1 ;  /* 0x0000000000017941 */ /* 0x000fea0003800200 */
.L_x_11:
[----:B------:R-:W-:Y:S01]  /*0c00*/  FMUL.RZ R22, R7, 0.15915493667125701904 ;  /* 0x3e22f98307167820 */ /* 0x000fe2000040c000 */
[----:B------:R-:W-:Y:S01]  /*0c10*/  HFMA2 R12, -RZ, RZ, 0, 5.9604644775390625e-08 ;  /* 0x00000001ff0c7431 */ /* 0x000fe200000001ff */
[----:B------:R-:W-:Y:S01]  /*0c20*/  MOV R9, R23 ;  /* 0x0000001700097202 */ /* 0x000fe20000000f00 */
[----:B------:R-:W-:Y:S01]  /*0c30*/  IMAD.MOV.U32 R8, RZ, RZ, R21 ;  /* 0x000000ffff087224 */ /* 0x000fe200078e0015 */
[----:B------:R-:W1:Y:S01]  /*0c40*/  MUFU.SIN R16, R22 ;  /* 0x0000001600107308 */ /* 0x000e620000000400 */
[----:B------:R-:W-:-:S07]  /*0c50*/  MOV R7, R20 ;  /* 0x0000001400077202 */ /* 0x000fce0000000f00 */
[----:B------:R-:W2:Y:S01]  /*0c60*/  MUFU.COS R0, R22 ;  /* 0x0000001600007308 */ /* 0x000ea20000000000 */
[-C--:B-1----:R-:W-:Y:S01]  /*0c70*/  FMUL R16, R16, R17.reuse ;  /* 0x0000001110107220 */ /* 0x082fe20000400000 */
[----:B--2---:R-:W-:-:S07]  /*0c80*/  FMUL R17, R0, R17 ;  /* 0x0000001100117220 */ /* 0x004fce0000400000 */
.L_x_10:
[----:B------:R-:W-:Y:S05]  /*0c90*/  BSYNC.RECONVERGENT B0 ;  /* 0x0000000000007941 */ /* 0x000fea0003800200 */
.L_x_9:
[----:B------:R-:W-:Y:S01]  /*0ca0*/  FFMA R0, R18, R16, R19 ;  /* 0x0000001012007223 */ /* 0x000fe20000000013 */
[----:B------:R-:W-:Y:S03]  /*0cb0*/  BSSY.RECONVERGENT B0, `(.L_x_14) ;  /* 0x0000008000007945 */ /* 0x000fe60003800200 */
[----:B------:R-:W1:Y:S02]  /*0cc0*/  F2I.TRUNC.NTZ R21, R0 ;  /* 0x0000000000157305 */ /* 0x000e64000020f100 */
[----:B-1----:R-:W-:-:S04]  /*0cd0*/  ISETP.GT.AND P0, PT, R21, UR4, PT ;  /* 0x0000000415007c0c */ /* 0x002fc8000bf04270 */
[----:B------:R-:W-:-:S13]  /*0ce0*/  ISETP.LT.OR P0, PT, R21, RZ, P0 ;  /* 0x000000ff1500720c */ /* 0x000fda0000701670 */
[----:B------:R-:W-:Y:S05]  /*0cf0*/  @P0 BRA `(.L_x_15) ;  /* 0x00000000000c0947 */ /* 0x000fea0003800000 */
[----:B0-----:R-:W-:-:S04]  /*0d00*/  IMAD.WIDE.U32 R20, R21, 0x4, R14 ;  /* 0x0000000415147825 */ /* 0x001fc800078e000e */
[----:B------:R-:W-:-:S05]  /*0d10*/  IMAD.MOV.U32 R23, RZ, RZ, 0x1 ;  /* 0x00000001ff177424 */ /* 0x000fca00078e00ff */
[----:B------:R1:W-:Y:S02]  /*0d20*/  REDG.E.ADD.STRONG.GPU desc[UR8][R20.64], R23 ;  /* 0x000000171400798e */ /* 0x0003e4000c12e108 */
.L_x_15:
[----:B------:R-:W-:Y:S05]  /*0d30*/  BSYNC.RECONVERGENT B0 ;  /* 0x0000000000007941 */ /* 0x000fea0003800200 */
.L_x_14:
[----:B------:R-:W-:Y:S05]  /*0d40*/  BRA.U UP0, `(.L_x_16) ;  /* 0xfffffff500247547 */ /* 0x000fea000b83ffff */
.L_x_1:
[----:B------:R-:W2:Y:S02]  /*0d50*/  LDCU UR5, c[0x0][0x39c] ;  /* 0x00007380ff0577ac */ /* 0x000ea40008000800 */
[----:B--2---:R-:W-:-:S04]  /*0d60*/  ULOP3.LUT UR5, UR5, 0x1, URZ, 0xc0, !UPT ;  /* 0x0000000105057892 */ /* 0x004fc8000f8ec0ff */
[----:B------:R-:W-:-:S09]  /*0d70*/  UISETP.NE.U32.AND UP0, UPT, UR5, 0x1, UPT ;  /* 0x000000010500788c */ /* 0x000fd2000bf05070 */
[----:B------:R-:W-:Y:S05]  /*0d80*/  BRA.U UP0, `(.L_x_0) ;  /* 0x0000000500887547 */ /* 0x000fea000b800000 */
[----:B-----5:R-:W-:Y:S01]  /*0d90*/  ISETP.NE.AND P0, PT, R12, 0x1, PT ;  /* 0x000000010c00780c */ /* 0x020fe20003f05270 */
[----:B------:R-:W-:Y:S01]  /*0da0*/  BSSY.RECONVERGENT B0, `(.L_x_17) ;  /* 0x0000052000007945 */ /* 0x000fe20003800200 */
[----:B------:R-:W-:Y:S01]  /*0db0*/  HFMA2 R12, -RZ, RZ, 0, 0 ;  /* 0x00000000ff0c7431 */ /* 0x000fe200000001ff */
[----:B-1----:R-:W-:Y:S01]  /*0dc0*/  MOV R21, R11 ;  /* 0x0000000b00157202 */ /* 0x002fe20000000f00 */
[----:B------:R-:W-:Y:S01]  /*0dd0*/  IMAD.MOV.U32 R0, RZ, RZ, R9 ;  /* 0x000000ffff007224 */ /* 0x000fe200078e0009 */
[----:B0-----:R-:W-:Y:S02]  /*0de0*/  MOV R15, R10 ;  /* 0x0000000a000f7202 */ /* 0x001fe40000000f00 */
[----:B------:R-:W-:-:S06]  /*0df0*/  MOV R14, R17 ;  /* 0x00000011000e7202 */ /* 0x000fcc0000000f00 */
[----:B------:R-:W-:Y:S05]  /*0e00*/  @!P0 BRA `(.L_x_18) ;  /* 0x00000004002c8947 */ /* 0x000fea0003800000 */
[----:B------:R-:W-:Y:S01]  /*0e10*/  SHF.R.U32.HI R0, RZ, 0x2, R7 ;  /* 0x00000002ff007819 */ /* 0x000fe20000011607 */
[----:B------:R-:W-:Y:S01]  /*0e20*/  BSSY.RECONVERGENT B1, `(.L_x_19) ;  /* 0x000003d000017945 */ /* 0x000fe20003800200 */
[----:B------:R-:W-:Y:S02]  /*0e30*/  MOV R21, 0x3e055027 ;  /* 0x3e05502700157802 */ /* 0x000fe40000000f00 */
[----:B------:R-:W-:Y:S01]  /*0e40*/  LOP3.LUT R15, R0, R7, RZ, 0x3c, !PT ;  /* 0x00000007000f7212 */ /* 0x000fe200078e3cff */
[----:B------:R-:W-:-:S03]  /*0e50*/  IMAD.SHL.U32 R0, R11, 0x10, RZ ;  /* 0x000000100b007824 */ /* 0x000fc600078e00ff */
[----:B------:R-:W-:-:S04]  /*0e60*/  SHF.L.U32 R7, R15, 0x1, RZ ;  /* 0x000000010f077819 */ /* 0x000fc800000006ff */
[----:B------:R-:W-:Y:S02]  /*0e70*/  LOP3.LUT R0, R11, R0, R7, 0x96, !PT ;  /* 0x000000000b007212 */ /* 0x000fe400078e9607 */
[----:B------:R-:W-:Y:S02]  /*0e80*/  MOV R7, 0x2f800000 ;  /* 0x2f80000000077802 */ /* 0x000fe40000000f00 */
[----:B------:R-:W-:-:S04]  /*0e90*/  LOP3.LUT R15, R0, R15, RZ, 0x3c, !PT ;  /* 0x0000000f000f7212 */ /* 0x000fc800078e3cff */
        /* <DEDUP_REMOVED lines=9> */
[----:B------:R-:W-:Y:S02]  /*0f30*/  I2FP.F32.S32 R12, R17 ;  /* 0x00000011000c7245 */ /* 0x000fe40000201400 */
[----:B------:R-:W-:Y:S01]  /*0f40*/  SHF.R.U32.HI R17, RZ, 0x2, R8 ;  /* 0x00000002ff117819 */ /* 0x000fe20000011608 */
[----:B------:R-:W-:-:S03]  /*0f50*/  FADD R14, R7, -1 ;  /* 0xbf800000070e7421 */ /* 0x000fc60000000000 */
[----:B------:R-:W-:Y:S01]  /*0f60*/  LOP3.LUT R8, R17, R8, RZ, 0x3c, !PT ;  /* 0x0000000811087212 */ /* 0x000fe200078e3cff */
[----:B------:R-:W-:-:S04]  /*0f70*/  FFMA R7, R14, -R21, 0.14084610342979431152 ;  /* 0x3e1039f60e077423 */ /* 0x000fc80000000815 */
[----:B------:R-:W-:-:S04]  /*0f80*/  FFMA R7, R14, R7, -0.12148627638816833496 ;  /* 0xbdf8cdcc0e077423 */ /* 0x000fc80000000007 */
[----:B------:R-:W-:-:S04]  /*0f90*/  FFMA R7, R14, R7, 0.13980610668659210205 ;  /* 0x3e0f29550e077423 */ /* 0x000fc80000000007 */
[----:B------:R-:W-:-:S04]  /*0fa0*/  FFMA R7, R14, R7, -0.16684235632419586182 ;  /* 0xbe2ad8b90e077423 */ /* 0x000fc80000000007 */
[----:B------:R-:W-:-:S04]  /*0fb0*/  FFMA R7, R14, R7, 0.20012299716472625732 ;  /* 0x3e4ced0b0e077423 */ /* 0x000fc80000000007 */
[----:B------:R-:W-:-:S04]  /*0fc0*/  FFMA R7, R14, R7, -0.24999669194221496582 ;  /* 0xbe7fff220e077423 */ /* 0x000fc80000000007 */
[----:B------:R-:W-:-:S04]  /*0fd0*/  FFMA R7, R14, R7, 0.33333182334899902344 ;  /* 0x3eaaaa780e077423 */ /* 0x000fc80000000007 */
[----:B------:R-:W-:Y:S01]  /*0fe0*/  FFMA R21, R14, R7, -0.5 ;  /* 0xbf0000000e157423 */ /* 0x000fe20000000007 */
[----:B------:R-:W-:Y:S02]  /*0ff0*/  FSEL R7, RZ, -23, P0 ;  /* 0xc1b80000ff077808 */ /* 0x000fe40000000000 */
[----:B------:R-:W-:Y:S01]  /*1000*/  ISETP.GT.U32.AND P0, PT, R0, 0x7f7fffff, PT ;  /* 0x7f7fffff0000780c */ /* 0x000fe20003f04070 */
[----:B------:R-:W-:Y:S02]  /*1010*/  FMUL R21, R14, R21 ;  /* 0x000000150e157220 */ /* 0x000fe40000400000 */
[----:B------:R-:W-:Y:S01]  /*1020*/  FFMA R7, R12, 1.1920928955078125e-07, R7 ;  /* 0x340000000c077823 */ /* 0x000fe20000000007 */
[----:B------:R-:W-:Y:S01]  /*1030*/  SHF.L.U32 R12, R8, 0x1, RZ ;  /* 0x00000001080c7819 */ /* 0x000fe200000006ff */
[----:B------:R-:W-:Y:S01]  /*1040*/  FFMA R14, R14, R21, R14 ;  /* 0x000000150e0e7223 */ /* 0x000fe2000000000e */
[----:B------:R-:W-:-:S03]  /*1050*/  IMAD.MOV.U32 R21, RZ, RZ, 0x7f800000 ;  /* 0x7f800000ff157424 */ /* 0x000fc600078e00ff */
[----:B------:R-:W-:Y:S01]  /*1060*/  FFMA R14, R7, 0.69314718246459960938, R14 ;  /* 0x3f317218070e7823 */ /* 0x000fe2000000000e */
[----:B------:R-:W-:-:S03]  /*1070*/  SHF.L.U32 R7, R15, 0x4, RZ ;  /* 0x000000040f077819 */ /* 0x000fc600000006ff */
[C---:B------:R-:W-:Y:S01]  /*1080*/  @P0 FFMA R14, R0.reuse, R21, +INF ;  /* 0x7f800000000e0423 */ /* 0x040fe20000000015 */
[----:B------:R-:W-:Y:S02]  /*1090*/  FSETP.NEU.AND P0, PT, R0, RZ, PT ;  /* 0x000000ff0000720b */ /* 0x000fe40003f0d000 */
[----:B------:R-:W-:Y:S01]  /*10a0*/  LOP3.LUT R0, R8, R12, R7, 0x96, !PT ;  /* 0x0000000c08007212 */ /* 0x000fe200078e9607 */
[----:B------:R-:W-:-:S03]  /*10b0*/  FMUL R14, R14, -2 ;  /* 0xc00000000e0e7820 */ /* 0x000fc60000400000 */
[----:B------:R-:W-:Y:S02]  /*10c0*/  LOP3.LUT R21, R0, R15, RZ, 0x3c, !PT ;  /* 0x0000000f00157212 */ /* 0x000fe400078e3cff */
[----:B------:R-:W-:Y:S02]  /*10d0*/  FSEL R14, R14, +INF , P0 ;  /* 0x7f8000000e0e7808 */ /* 0x000fe40000000000 */
[----:B------:R-:W-:Y:S02]  /*10e0*/  IADD3 R0, PT, PT, R6, R21, RZ ;  /* 0x0000001506007210 */ /* 0x000fe40007ffe0ff */
[----:B------:R-:W-:Y:S01]  /*10f0*/  IADD3 R7, PT, PT, R14, -0xd000000, RZ ;  /* 0xf30000000e077810 */ /* 0x000fe20007ffe0ff */
[----:B------:R0:W1:Y:S01]  /*1100*/  MUFU.RSQ R23, R14 ;  /* 0x0000000e00177308 */ /* 0x0000620000001400 */
[----:B------:R-:W-:Y:S02]  /*1110*/  I2FP.F32.U32 R0, R0 ;  /* 0x0000000000007245 */ /* 0x000fe40000201000 */
[----:B------:R-:W-:Y:S01]  /*1120*/  ISETP.GT.U32.AND P0, PT, R7, 0x727fffff, PT ;  /* 0x727fffff0700780c */ /* 0x000fe20003f04070 */
[----:B------:R-:W-:-:S04]  /*1130*/  IMAD.MOV.U32 R7, RZ, RZ, 0x30c90fdb ;  /* 0x30c90fdbff077424 */ /* 0x000fc800078e00ff */
[----:B------:R-:W-:-:S08]  /*1140*/  FFMA R7, R0, R7, 7.314590599882819788e-10 ;  /* 0x30490fdb00077423 */ /* 0x000fd00000000007 */
[----:B0-----:R-:W-:Y:S05]  /*1150*/  @!P0 BRA `(.L_x_20) ;  /* 0x0000000000148947 */ /* 0x001fea0003800000 */
[----:B------:R-:W-:Y:S02]  /*1160*/  MOV R0, R14 ;  /* 0x0000000e00007202 */ /* 0x000fe40000000f00 */
[----:B------:R-:W-:-:S07]  /*1170*/  MOV R16, 0x1190 ;  /* 0x0000119000107802 */ /* 0x000fce0000000f00 */
[----:B-1----:R-:W-:Y:S05]  /*1180*/  CALL.REL.NOINC `($__internal_0_$__cuda_sm20_sqrt_rn_f32_slowpath) ;  /* 0x0000000000a47944 */ /* 0x002fea0003c00000 */
[----:B------:R-:W-:Y:S01]  /*1190*/  MOV R17, R22 ;  /* 0x0000001600117202 */ /* 0x000fe20000000f00 */
[----:B------:R-:W-:Y:S06]  /*11a0*/  BRA `(.L_x_21) ;  /* 0x0000000000107947 */ /* 0x000fec0003800000 */
.L_x_20:
[----:B-1----:R-:W-:Y:S01]  /*11b0*/  FMUL.FTZ R17, R14, R23 ;  /* 0x000000170e117220 */ /* 0x002fe20000410000 */
[----:B------:R-:W-:-:S03]  /*11c0*/  FMUL.FTZ R8, R23, 0.5 ;  /* 0x3f00000017087820 */ /* 0x000fc60000410000 */
[----:B------:R-:W-:-:S04]  /*11d0*/  FFMA R0, -R17, R17, R14 ;  /* 0x0000001111007223 */ /* 0x000fc8000000010e */
[----:B------:R-:W-:-:S07]  /*11e0*/  FFMA R17, R0, R8, R17 ;  /* 0x0000000800117223 */ /* 0x000fce0000000011 */
.L_x_21:
[----:B------:R-:W-:Y:S05]  /*11f0*/  BSYNC.RECONVERGENT B1 ;  /* 0x0000000000017941 */ /* 0x000fea0003800200 */
.L_x_19:
[----:B------:R-:W-:Y:S01]  /*1200*/  FMUL.RZ R16, R7, 0.15915493667125701904 ;  /* 0x3e22f98307107820 */ /* 0x000fe2000040c000 */
[----:B------:R-:W-:Y:S01]  /*1210*/  MOV R7, R9 ;  /* 0x0000000900077202 */ /* 0x000fe20000000f00 */
[----:B------:R-:W-:Y:S01]  /*1220*/  IMAD.MOV.U32 R0, RZ, RZ, R11 ;  /* 0x000000ffff007224 */ /* 0x000fe200078e000b */
[----:B------:R-:W-:Y:S01]  /*1230*/  MOV R9, R11 ;  /* 0x0000000b00097202 */ /* 0x000fe20000000f00 */
[----:B------:R-:W0:Y:S01]  /*1240*/  MUFU.SIN R14, R16 ;  /* 0x00000010000e7308 */ /* 0x000e220000000400 */
[----:B------:R-:W-:Y:S01]  /*1250*/  IMAD.MOV.U32 R12, RZ, RZ, 0x1 ;  /* 0x00000001ff0c7424 */ /* 0x000fe200078e00ff */
[----:B------:R-:W-:-:S06]  /*1260*/  MOV R11, R21 ;  /* 0x00000015000b7202 */ /* 0x000fcc0000000f00 */
[----:B------:R-:W1:Y:S01]  /*1270*/  MUFU.COS R8, R16 ;  /* 0x0000001000087308 */ /* 0x000e620000000000 */
[-C--:B0-----:R-:W-:Y:S01]  /*1280*/  FMUL R14, R14, R17.reuse ;  /* 0x000000110e0e7220 */ /* 0x081fe20000400000 */
[----:B-1----:R-:W-:Y:S01]  /*1290*/  FMUL R17, R8, R17 ;  /* 0x0000001108117220 */ /* 0x002fe20000400000 */
[----:B------:R-:W-:Y:S01]  /*12a0*/  MOV R8, R10 ;  /* 0x0000000a00087202 */ /* 0x000fe20000000f00 */
[----:B------:R-:W-:-:S07]  /*12b0*/  IMAD.MOV.U32 R10, RZ, RZ, R15 ;  /* 0x000000ffff0a7224 */ /* 0x000fce00078e000f */
.L_x_18:
[----:B------:R-:W-:Y:S05]  /*12c0*/  BSYNC.RECONVERGENT B0 ;  /* 0x0000000000007941 */ /* 0x000fea0003800200 */
.L_x_17:
[----:B------:R-:W-:Y:S01]  /*12d0*/  FFMA R18, R18, R14, R19 ;  /* 0x0000000e12127223 */ /* 0x000fe20000000013 */
[----:B------:R-:W-:Y:S03]  /*12e0*/  BSSY.RECONVERGENT B0, `(.L_x_0) ;  /* 0x000000c000007945 */ /* 0x000fe60003800200 */
[----:B------:R-:W0:Y:S02]  /*12f0*/  F2I.TRUNC.NTZ R23, R18 ;  /* 0x0000001200177305 */ /* 0x000e24000020f100 */
[----:B0-----:R-:W-:-:S04]  /*1300*/  ISETP.GT.AND P0, PT, R23, UR4, PT ;  /* 0x0000000417007c0c */ /* 0x001fc8000bf04270 */
[----:B------:R-:W-:-:S13]  /*1310*/  ISETP.LT.OR P0, PT, R23, RZ, P0 ;  /* 0x000000ff1700720c */ /* 0x000fda0000701670 */
[----:B------:R-:W-:Y:S05]  /*1320*/  @P0 BRA `(.L_x_22) ;  /* 0x00000000001c0947 */ /* 0x000fea0003800000 */
[----:B------:R-:W0:Y:S01]  /*1330*/  LDC.64 R18, c[0x0][0x388] ;  /* 0x0000e200ff127b82 */ /* 0x000e220000000a00 */
[----:B------:R-:W-:Y:S02]  /*1340*/  HFMA2 R25, -RZ, RZ, 0, 5.9604644775390625e-08 ;  /* 0x00000001ff197431 */ /* 0x000fe400000001ff */
[----:B0-----:R-:W-:-:S05]  /*1350*/  IMAD.WIDE.U32 R18, R23, 0x4, R18 ;  /* 0x0000000417127825 */ /* 0x001fca00078e0012 */
[----:B------:R0:W-:Y:S01]  /*1360*/  REDG.E.ADD.STRONG.GPU desc[UR8][R18.64], R25 ;  /* 0x000000191200798e */ /* 0x0001e2000c12e108 */
[----:B------:R-:W-:Y:S01]  /*1370*/  MOV R11, R21 ;  /* 0x00000015000b7202 */ /* 0x000fe20000000f00 */
[----:B------:R-:W-:Y:S01]  /*1380*/  IMAD.MOV.U32 R10, RZ, RZ, R15 ;  /* 0x000000ffff0a7224 */ /* 0x000fe200078e000f */
[----:B------:R-:W-:-:S07]  /*1390*/  MOV R9, R0 ;  /* 0x0000000000097202 */ /* 0x000fce0000000f00 */
.L_x_22:
[----:B------:R-:W-:Y:S05]  /*13a0*/  BSYNC.RECONVERGENT B0 ;  /* 0x0000000000007941 */ /* 0x000fea0003800200 */
.L_x_0:
[----:B-----5:R-:W-:Y:S04]  /*13b0*/  STG.E.64 desc[UR8][R2.64], R6 ;  /* 0x0000000602007986 */ /* 0x020fe8000c101b08 */
[----:B------:R-:W-:Y:S04]  /*13c0*/  STG.E.64 desc[UR8][R2.64+0x8], R8 ;  /* 0x0000080802007986 */ /* 0x000fe8000c101b08 */
[----:B------:R-:W-:Y:S04]  /*13d0*/  STG.E.64 desc[UR8][R2.64+0x10], R10 ;  /* 0x0000100a02007986 */ /* 0x000fe8000c101b08 */
[----:B------:R-:W-:Y:S04]  /*13e0*/  STG.E.64 desc[UR8][R2.64+0x18], R12 ;  /* 0x0000180c02007986 */ /* 0x000fe8000c101b08 */
[----:B------:R-:W-:Y:S04]  /*13f0*/  STG.E.64 desc[UR8][R2.64+0x28], R4 ;  /* 0x0000280402007986 */ /* 0x000fe8000c101b08 */
[----:B------:R-:W-:Y:S01]  /*1400*/  STG.E desc[UR8][R2.64+0x20], R17 ;  /* 0x0000201102007986 */ /* 0x000fe2000c101908 */
[----:B------:R-:W-:Y:S05]  /*1410*/  EXIT ;  /* 0x000000000000794d */ /* 0x000fea0003800000 */
        .weak           $__internal_0_$__cuda_sm20_sqrt_rn_f32_slowpath
        .type           $__internal_0_$__cuda_sm20_sqrt_rn_f32_slowpath,@function
        .size           $__internal_0_$__cuda_sm20_sqrt_rn_f32_slowpath,(.L_x_49 - $__internal_0_$__cuda_sm20_sqrt_rn_f32_slowpath)
$__internal_0_$__cuda_sm20_sqrt_rn_f32_slowpath:
[----:B------:R-:W-:-:S13]  /*1420*/  LOP3.LUT P0, RZ, R0, 0x7fffffff, RZ, 0xc0, !PT ;  /* 0x7fffffff00ff7812 */ /* 0x000fda000780c0ff */
[----:B------:R-:W-:Y:S01]  /*1430*/  @!P0 MOV R22, R0 ;  /* 0x0000000000168202 */ /* 0x000fe20000000f00 */
[----:B------:R-:W-:Y:S06]  /*1440*/  @!P0 BRA `(.L_x_23) ;  /* 0x0000000000408947 */ /* 0x000fec0003800000 */
[----:B------:R-:W-:-:S13]  /*1450*/  FSETP.GEU.FTZ.AND P0, PT, R0, RZ, PT ;  /* 0x000000ff0000720b */ /* 0x000fda0003f1e000 */
[----:B------:R-:W-:Y:S01]  /*1460*/  @!P0 IMAD.MOV.U32 R22, RZ, RZ, 0x7fffffff ;  /* 0x7fffffffff168424 */ /* 0x000fe200078e00ff */
[----:B------:R-:W-:Y:S06]  /*1470*/  @!P0 BRA `(.L_x_23) ;  /* 0x0000000000348947 */ /* 0x000fec0003800000 */
[----:B------:R-:W-:-:S13]  /*1480*/  FSETP.GTU.FTZ.AND P0, PT, |R0|, +INF , PT ;  /* 0x7f8000000000780b */ /* 0x000fda0003f1c200 */
[----:B------:R-:W-:Y:S01]  /*1490*/  @P0 FADD.FTZ R22, R0, 1 ;  /* 0x3f80000000160421 */ /* 0x000fe20000010000 */
[----:B------:R-:W-:Y:S06]  /*14a0*/  @P0 BRA `(.L_x_23) ;  /* 0x0000000000280947 */ /* 0x000fec0003800000 */
[----:B------:R-:W-:-:S13]  /*14b0*/  FSETP.NEU.FTZ.AND P0, PT, |R0|, +INF , PT ;  /* 0x7f8000000000780b */ /* 0x000fda0003f1d200 */
[----:B------:R-:W-:-:S04]  /*14c0*/  @P0 FFMA R25, R0, 1.84467440737095516160e+19, RZ ;  /* 0x5f80000000190823 */ /* 0x000fc800000000ff */
[----:B------:R-:W0:Y:S02]  /*14d0*/  @P0 MUFU.RSQ R22, R25 ;  /* 0x0000001900160308 */ /* 0x000e240000001400 */
[----:B0-----:R-:W-:Y:S01]  /*14e0*/  @P0 FMUL.FTZ R8, R25, R22 ;  /* 0x0000001619080220 */ /* 0x001fe20000410000 */
[----:B------:R-:W-:Y:S01]  /*14f0*/  @P0 FMUL.FTZ R17, R22, 0.5 ;  /* 0x3f00000016110820 */ /* 0x000fe20000410000 */
[----:B------:R-:W-:Y:S02]  /*1500*/  @!P0 MOV R22, R0 ;  /* 0x0000000000168202 */ /* 0x000fe40000000f00 */
[----:B------:R-:W-:-:S04]  /*1510*/  @P0 FADD.FTZ R24, -R8, -RZ ;  /* 0x800000ff08180221 */ /* 0x000fc80000010100 */
[----:B------:R-:W-:-:S04]  /*1520*/  @P0 FFMA R27, R8, R24, R25 ;  /* 0x00000018081b0223 */ /* 0x000fc80000000019 */
[----:B------:R-:W-:-:S04]  /*1530*/  @P0 FFMA R17, R27, R17, R8 ;  /* 0x000000111b110223 */ /* 0x000fc80000000008 */
[----:B------:R-:W-:-:S07]  /*1540*/  @P0 FMUL.FTZ R22, R17, 2.3283064365386962891e-10 ;  /* 0x2f80000011160820 */ /* 0x000fce0000410000 */
.L_x_23:
[----:B------:R-:W-:-:S04]  /*1550*/  HFMA2 R17, -RZ, RZ, 0, 0 ;  /* 0x00000000ff117431 */ /* 0x000fc800000001ff */
[----:B------:R-:W-:Y:S05]  /*1560*/  RET.REL.NODEC R16 `(_Z26create_normal_distributionP17curandStateXORWOWPiiiiiii) ;  /* 0xffffffe810a47950 */ /* 0x000fea0003c3ffff */
.L_x_24:
[----:B------:R-:W-:-:S00]  /*1570*/  BRA `(.L_x_24) ;  /* 0xfffffffc00fc7947 */ /* 0x000fc0000383ffff */
[----:B------:R-:W-:-:S00]  /*1580*/  NOP ;  /* 0x0000000000007918 */ /* 0x000fc00000000000 */
[----:B------:R-:W-:-:S00]  /*1590*/  NOP ;  /* 0x0000000000007918 */ /* 0x000fc00000000000 */
[----:B------:R-:W-:-:S00]  /*15a0*/  NOP ;  /* 0x0000000000007918 */ /* 0x000fc00000000000 */
[----:B------:R-:W-:-:S00]  /*15b0*/  NOP ;  /* 0x0000000000007918 */ /* 0x000fc00000000000 */
[----:B------:R-:W-:-:S00]  /*15c0*/  NOP ;  /* 0x0000000000007918 */ /* 0x000fc00000000000 */
[----:B------:R-:W-:-:S00]  /*15d0*/  NOP ;  /* 0x0000000000007918 */ /* 0x000fc00000000000 */
[----:B------:R-:W-:-:S00]  /*15e0*/  NOP ;  /* 0x0000000000007918 */ /* 0x000fc00000000000 */
[----:B------:R-:W-:-:S00]  /*15f0*/  NOP ;  /* 0x0000000000007918 */ /* 0x000fc00000000000 */
.L_x_49:


//--------------------- .text._Z27create_uniform_distributionP17curandStateXORWOWPiiiii --------------------------
	.section	.text._Z27create_uniform_distributionP17curandStateXORWOWPiiiii,"ax",@progbits
	.align	128
        .global         _Z27create_uniform_distributionP17curandStateXORWOWPiiiii
        .type           _Z27create_uniform_distributionP17curandStateXORWOWPiiiii,@function
        .size           _Z27create_uniform_distributionP17curandStateXORWOWPiiiii,(.L_x_51 - _Z27create_uniform_distributionP17curandStateXORWOWPiiiii)
        .other          _Z27create_uniform_distributionP17curandStateXORWOWPiiiii,@"STO_CUDA_ENTRY STV_DEFAULT"
_Z27create_uniform_distributionP17curandStateXORWOWPiiiii:
.text._Z27create_uniform_distributionP17curandStateXORWOWPiiiii:
        /* <DEDUP_REMOVED lines=21> */
[----:B------:R-:W-:Y:S02]  /*0150*/  UISETP.GE.U32.AND UP0, UPT, UR5, 0x4, UPT ;  /* 0x000000040500788c */ /* 0x000fe4000bf06070 */
[----:B------:R-:W-:Y:S02]  /*0160*/  ULOP3.LUT UR8, UR5, 0x3, URZ, 0xc0, !UPT ;  /* 0x0000000305087892 */ /* 0x000fe4000f8ec0ff */
[----:B0-----:R-:W-:-:S05]  /*0170*/  UIADD3 UR4, UPT, UPT, UR7, 0x1, -UR6 ;  /* 0x0000000107047890 */ /* 0x001fca000fffe806 */
[----:B------:R-:W-:Y:S07]  /*0180*/  BRA.U !UP0, `(.L_x_26) ;  /* 0x0000000908047547 */ /* 0x000fee000b800000 */
[----:B------:R-:W0:Y:S01]  /*0190*/  I2F.U32.RP R0, UR4 ;  /* 0x0000000400007d06 */ /* 0x000e220008209000 */
[----:B------:R-:W1:Y:S01]  /*01a0*/  LDC.64 R2, c[0x0][0x388] ;  /* 0x0000e200ff027b82 */ /* 0x000e620000000a00 */
[----:B------:R-:W-:Y:S01]  /*01b0*/  IMAD R21, RZ, RZ, -UR4 ;  /* 0x80000004ff157e24 */ /* 0x000fe2000f8e02ff */
[----:B------:R-:W-:Y:S01]  /*01c0*/  UISETP.NE.U32.AND UP0, UPT, UR4, URZ, UPT ;  /* 0x000000ff0400728c */ /* 0x000fe2000bf05070 */
[----:B-----5:R-:W-:Y:S01]  /*01d0*/  IADD3 R10, PT, PT, R10, 0xb0f8a, RZ ;  /* 0x000b0f8a0a0a7810 */ /* 0x020fe20007ffe0ff */
[----:B------:R-:W-:Y:S02]  /*01e0*/  ULOP3.LUT UR9, URZ, UR4, URZ, 0x33, !UPT ;  /* 0x00000004ff097292 */ /* 0x000fe4000f8e33ff */
[----:B------:R-:W-:Y:S02]  /*01f0*/  ULOP3.LUT UR5, UR5, 0x7ffffffc, URZ, 0xc0, !UPT ;  /* 0x7ffffffc05057892 */ /* 0x000fe4000f8ec0ff */
[----:B------:R-:W-:Y:S01]  /*0200*/  PLOP3.LUT P4, PT, PT, PT, UP0, 0x80, 0x8 ;  /* 0x000000000008781c */ /* 0x000fe20003f8f008 */
[----:B------:R-:W2:Y:S01]  /*0210*/  LDCU.64 UR6, c[0x0][0x390] ;  /* 0x00007200ff0677ac */ /* 0x000ea20008000a00 */
[----:B------:R-:W-:Y:S01]  /*0220*/  IMAD.U32 R16, RZ, RZ, UR9 ;  /* 0x00000009ff107e24 */ /* 0x000fe2000f8e00ff */
[----:B------:R-:W-:Y:S01]  /*0230*/  UIADD3 UR5, UPT, UPT, -UR5, URZ, URZ ;  /* 0x000000ff05057290 */ /* 0x000fe2000fffe1ff */
[----:B0-----:R-:W0:Y:S02]  /*0240*/  MUFU.RCP R0, R0 ;  /* 0x0000000000007308 */ /* 0x001e240000001000 */
[----:B0-----:R-:W-:-:S06]  /*0250*/  VIADD R18, R0, 0xffffffe ;  /* 0x0ffffffe00127836 */ /* 0x001fcc0000000000 */
[----:B------:R0:W3:Y:S02]  /*0260*/  F2I.FTZ.U32.TRUNC.NTZ R19, R18 ;  /* 0x0000001200137305 */ /* 0x0000e4000021f000 */
[----:B0-----:R-:W-:Y:S02]  /*0270*/  IMAD.MOV.U32 R18, RZ, RZ, RZ ;  /* 0x000000ffff127224 */ /* 0x001fe400078e00ff */
[----:B---3--:R-:W-:-:S04]  /*0280*/  IMAD R21, R21, R19, RZ ;  /* 0x0000001315157224 */ /* 0x008fc800078e02ff */
[----:B-12---:R-:W-:-:S07]  /*0290*/  IMAD.HI.U32 R0, R19, R21, R18 ;  /* 0x0000001513007227 */ /* 0x006fce00078e0012 */
.L_x_35:
[----:B0123--:R-:W-:Y:S01]  /*02a0*/  SHF.R.U32.HI R18, RZ, 0x2, R11 ;  /* 0x00000002ff127819 */ /* 0x00ffe2000001160b */
[----:B------:R-:W0:Y:S01]  /*02b0*/  I2F.U32.RP R21, UR4 ;  /* 0x0000000400157d06 */ /* 0x000e220008209000 */
[----:B------:R-:W-:Y:S01]  /*02c0*/  IMAD.SHL.U32 R20, R7, 0x10, RZ ;  /* 0x0000001007147824 */ /* 0x000fe200078e00ff */
[----:B------:R-:W-:Y:S01]  /*02d0*/  SHF.R.U32.HI R19, RZ, 0x2, R8 ;  /* 0x00000002ff137819 */ /* 0x000fe20000011608 */
[----:B------:R-:W-:Y:S01]  /*02e0*/  IMAD R27, RZ, RZ, -UR4 ;  /* 0x80000004ff1b7e24 */ /* 0x000fe2000f8e02ff */
[----:B------:R-:W-:Y:S01]  /*02f0*/  LOP3.LUT R18, R18, R11, RZ, 0x3c, !PT ;  /* 0x0000000b12127212 */ /* 0x000fe200078e3cff */
[----:B------:R-:W-:Y:S01]  /*0300*/  UIADD3 UR5, UPT, UPT, UR5, 0x4, URZ ;  /* 0x0000000405057890 */ /* 0x000fe2000fffe0ff */
[----:B------:R-:W-:Y:S01]  /*0310*/  LOP3.LUT R19, R19, R8, RZ, 0x3c, !PT ;  /* 0x0000000813137212 */ /* 0x000fe200078e3cff */
[----:B------:R-:W-:Y:S02]  /*0320*/  BSSY.RECONVERGENT B0, `(.L_x_27) ;  /* 0x0000052000007945 */ /* 0x000fe40003800200 */
[----:B------:R-:W-:Y:S01]  /*0330*/  IMAD.SHL.U32 R11, R18, 0x2, RZ ;  /* 0x00000002120b7824 */ /* 0x000fe200078e00ff */
[----:B------:R-:W-:-:S04]  /*0340*/  UISETP.NE.AND UP0, UPT, UR5, URZ, UPT ;  /* 0x000000ff0500728c */ /* 0x000fc8000bf05270 */
[----:B------:R-:W-:Y:S01]  /*0350*/  LOP3.LUT R11, R7, R20, R11, 0x96, !PT ;  /* 0x00000014070b7212 */ /* 0x000fe200078e960b */
[----:B0-----:R-:W0:Y:S01]  /*0360*/  MUFU.RCP R21, R21 ;  /* 0x0000001500157308 */ /* 0x001e220000001000 */
[----:B------:R-:W-:Y:S02]  /*0370*/  SHF.R.U32.HI R20, RZ, 0x2, R9 ;  /* 0x00000002ff147819 */ /* 0x000fe40000011609 */
[----:B------:R-:W-:Y:S02]  /*0380*/  LOP3.LUT R8, R11, R18, RZ, 0x3c, !PT ;  /* 0x000000120b087212 */ /* 0x000fe400078e3cff */
[----:B------:R-:W-:Y:S02]  /*0390*/  SHF.L.U32 R18, R19, 0x1, RZ ;  /* 0x0000000113127819 */ /* 0x000fe400000006ff */
[----:B------:R-:W-:Y:S01]  /*03a0*/  IADD3 R23, PT, PT, R10, -0x587c5, R8 ;  /* 0xfffa783b0a177810 */ /* 0x000fe20007ffe008 */
[----:B------:R-:W-:-:S05]  /*03b0*/  IMAD.SHL.U32 R11, R8, 0x10, RZ ;  /* 0x00000010080b7824 */ /* 0x000fca00078e00ff */
[----:B------:R-:W-:Y:S02]  /*03c0*/  LOP3.LUT R18, R8, R11, R18, 0x96, !PT ;  /* 0x0000000b08127212 */ /* 0x000fe400078e9612 */
[----:B------:R-:W-:Y:S02]  /*03d0*/  LOP3.LUT R11, R20, R9, RZ, 0x3c, !PT ;  /* 0x00000009140b7212 */ /* 0x000fe400078e3cff */
[----:B------:R-:W-:Y:S01]  /*03e0*/  LOP3.LUT R9, R18, R19, RZ, 0x3c, !PT ;  /* 0x0000001312097212 */ /* 0x000fe200078e3cff */
[----:B0-----:R-:W-:Y:S01]  /*03f0*/  VIADD R22, R21, 0xffffffe ;  /* 0x0ffffffe15167836 */ /* 0x001fe20000000000 */
[----:B------:R-:W-:Y:S01]  /*0400*/  SHF.R.U32.HI R21, RZ, 0x2, R6 ;  /* 0x00000002ff157819 */ /* 0x000fe20000011606 */
[----:B------:R-:W-:Y:S01]  /*0410*/  IMAD.SHL.U32 R20, R11, 0x2, RZ ;  /* 0x000000020b147824 */ /* 0x000fe200078e00ff */
[C---:B------:R-:W-:Y:S01]  /*0420*/  SHF.L.U32 R18, R9.reuse, 0x4, RZ ;  /* 0x0000000409127819 */ /* 0x040fe200000006ff */
[----:B------:R-:W0:Y:S03]  /*0430*/  F2I.FTZ.U32.TRUNC.NTZ R19, R22 ;  /* 0x0000001600137305 */ /* 0x000e26000021f000 */
[----:B------:R-:W-:-:S02]  /*0440*/  LOP3.LUT R18, R9, R18, R20, 0x96, !PT ;  /* 0x0000001209127212 */ /* 0x000fc400078e9614 */
[----:B------:R-:W-:Y:S01]  /*0450*/  LOP3.LUT R20, R21, R6, RZ, 0x3c, !PT ;  /* 0x0000000615147212 */ /* 0x000fe200078e3cff */
[----:B------:R-:W-:Y:S01]  /*0460*/  IMAD.HI.U32 R21, R0, R23, RZ ;  /* 0x0000001700157227 */ /* 0x000fe200078e00ff */
[----:B------:R-:W-:-:S03]  /*0470*/  LOP3.LUT R6, R18, R11, RZ, 0x3c, !PT ;  /* 0x0000000b12067212 */ /* 0x000fc600078e3cff */
[----:B------:R-:W-:Y:S02]  /*0480*/  IMAD.SHL.U32 R18, R20, 0x2, RZ ;  /* 0x0000000214127824 */ /* 0x000fe400078e00ff */
[----:B------:R-:W-:Y:S02]  /*0490*/  IMAD.SHL.U32 R11, R6, 0x10, RZ ;  /* 0x00000010060b7824 */ /* 0x000fe400078e00ff */
[----:B0-----:R-:W-:-:S03]  /*04a0*/  IMAD R27, R27, R19, RZ ;  /* 0x000000131b1b7224 */ /* 0x001fc600078e02ff */
[----:B------:R-:W-:Y:S01]  /*04b0*/  LOP3.LUT R25, R6, R11, R18, 0x96, !PT ;  /* 0x0000000b06197212 */ /* 0x000fe200078e9612 */
[----:B------:R-:W-:Y:S01]  /*04c0*/  IMAD.MOV.U32 R18, RZ, RZ, RZ ;  /* 0x000000ffff127224 */ /* 0x000fe200078e00ff */
[----:B------:R-:W-:Y:S02]  /*04d0*/  MOV R11, R7 ;  /* 0x00000007000b7202 */ /* 0x000fe40000000f00 */
[----:B------:R-:W-:Y:S01]  /*04e0*/  LOP3.LUT R7, R25, R20, RZ, 0x3c, !PT ;  /* 0x0000001419077212 */ /* 0x000fe200078e3cff */
[----:B------:R-:W-:-:S03]  /*04f0*/  IMAD.HI.U32 R0, R19, R27, R18 ;  /* 0x0000001b13007227 */ /* 0x000fc600078e0012 */
[C---:B------:R-:W-:Y:S01]  /*0500*/  IADD3 R19, PT, PT, R10.reuse, 0xb0f8a, R7 ;  /* 0x000b0f8a0a137810 */ /* 0x040fe20007ffe007 */
[----:B------:R-:W-:Y:S01]  /*0510*/  IMAD.MOV R18, RZ, RZ, -R21 ;  /* 0x000000ffff127224 */ /* 0x000fe200078e0a15 */
[----:B------:R-:W-:Y:S01]  /*0520*/  IADD3 R21, PT, PT, R10, 0x587c5, R6 ;  /* 0x000587c50a157810 */ /* 0x000fe20007ffe006 */
[----:B------:R-:W-:Y:S02]  /*0530*/  IMAD.IADD R25, R9, 0x1, R10 ;  /* 0x0000000109197824 */ /* 0x000fe400078e020a */
[----:B------:R-:W-:Y:S02]  /*0540*/  IMAD R23, R18, UR4, R23 ;  /* 0x0000000412177c24 */ /* 0x000fe4000f8e0217 */
[----:B------:R-:W-:-:S03]  /*0550*/  IMAD.HI.U32 R20, R0, R21, RZ ;  /* 0x0000001500147227 */ /* 0x000fc600078e00ff */
[----:B------:R-:W-:Y:S01]  /*0560*/  ISETP.GE.U32.AND P3, PT, R23, UR4, PT ;  /* 0x0000000417007c0c */ /* 0x000fe2000bf66070 */
[----:B------:R-:W-:-:S04]  /*0570*/  IMAD.HI.U32 R22, R0, R19, RZ ;  /* 0x0000001300167227 */ /* 0x000fc800078e00ff */
[----:B------:R-:W-:-:S04]  /*0580*/  IMAD.HI.U32 R18, R0, R25, RZ ;  /* 0x0000001900127227 */ /* 0x000fc800078e00ff */
[----:B------:R-:W-:Y:S01]  /*0590*/  IMAD.MOV R20, RZ, RZ, -R20 ;  /* 0x000000ffff147224 */ /* 0x000fe200078e0a14 */
[----:B------:R-:W-:Y:S01]  /*05a0*/  IADD3 R18, PT, PT, -R18, RZ, RZ ;  /* 0x000000ff12127210 */ /* 0x000fe20007ffe1ff */
[----:B------:R-:W-:Y:S02]  /*05b0*/  IMAD.MOV R22, RZ, RZ, -R22 ;  /* 0x000000ffff167224 */ /* 0x000fe400078e0a16 */
[----:B------:R-:W-:Y:S02]  /*05c0*/  IMAD R21, R20, UR4, R21 ;  /* 0x0000000414157c24 */ /* 0x000fe4000f8e0215 */
[----:B------:R-:W-:Y:S02]  /*05d0*/  IMAD R19, R22, UR4, R19 ;  /* 0x0000000416137c24 */ /* 0x000fe4000f8e0213 */
[----:B------:R-:W-:Y:S01]  /*05e0*/  @P3 VIADD R23, R23, -UR4 ;  /* 0x8000000417173c36 */ /* 0x000fe20008000000 */
[----:B------:R-:W-:Y:S01]  /*05f0*/  ISETP.GE.U32.AND P1, PT, R21, UR4, PT ;  /* 0x0000000415007c0c */ /* 0x000fe2000bf26070 */
[----:B------:R-:W-:Y:S01]  /*0600*/  IMAD R25, R18, UR4, R25 ;  /* 0x0000000412197c24 */ /* 0x000fe2000f8e0219 */
[----:B------:R-:W-:-:S02]  /*0610*/  ISETP.GE.U32.AND P2, PT, R19, UR4, PT ;  /* 0x0000000413007c0c */ /* 0x000fc4000bf46070 */
[----:B------:R-:W-:Y:S02]  /*0620*/  ISETP.GE.U32.AND P3, PT, R23, UR4, PT ;  /* 0x0000000417007c0c */ /* 0x000fe4000bf66070 */
[----:B------:R-:W-:-:S07]  /*0630*/  ISETP.GE.U32.AND P0, PT, R25, UR4, PT ;  /* 0x0000000419007c0c */ /* 0x000fce000bf06070 */
[----:B------:R-:W-:Y:S02]  /*0640*/  @P1 VIADD R21, R21, -UR4 ;  /* 0x8000000415151c36 */ /* 0x000fe40008000000 */
[----:B------:R-:W-:Y:S02]  /*0650*/  @P2 VIADD R19, R19, -UR4 ;  /* 0x8000000413132c36 */ /* 0x000fe40008000000 */
[----:B------:R-:W-:Y:S01]  /*0660*/  @P3 VIADD R23, R23, -UR4 ;  /* 0x8000000417173c36 */ /* 0x000fe20008000000 */
[----:B------:R-:W-:Y:S02]  /*0670*/  ISETP.GE.U32.AND P1, PT, R21, UR4, PT ;  /* 0x0000000415007c0c */ /* 0x000fe4000bf26070 */
[----:B------:R-:W-:Y:S02]  /*0680*/  @P0 IADD3 R25, PT, PT, R25, -UR4, RZ ;  /* 0x8000000419190c10 */ /* 0x000fe4000fffe0ff */
[----:B------:R-:W-:Y:S02]  /*0690*/  ISETP.GE.U32.AND P2, PT, R19, UR4, PT ;  /* 0x0000000413007c0c */ /* 0x000fe4000bf46070 */
[----:B------:R-:W-:-:S02]  /*06a0*/  ISETP.GE.U32.AND P0, PT, R25, UR4, PT ;  /* 0x0000000419007c0c */ /* 0x000fc4000bf06070 */
[----:B------:R-:W-:Y:S02]  /*06b0*/  SEL R23, R16, R23, !P4 ;  /* 0x0000001710177207 */ /* 0x000fe40006000000 */
[----:B------:R-:W-:Y:S02]  /*06c0*/  ISETP.NE.U32.AND P4, PT, RZ, UR4, PT ;  /* 0x00000004ff007c0c */ /* 0x000fe4000bf85070 */
[----:B------:R-:W-:Y:S01]  /*06d0*/  LOP3.LUT R16, RZ, UR4, RZ, 0x33, !PT ;  /* 0x00000004ff107c12 */ /* 0x000fe2000f8e33ff */
[----:B------:R-:W-:Y:S02]  /*06e0*/  VIADD R23, R23, UR6 ;  /* 0x0000000617177c36 */ /* 0x000fe40008000000 */
[----:B------:R-:W-:Y:S02]  /*06f0*/  @P1 VIADD R21, R21, -UR4 ;  /* 0x8000000415151c36 */ /* 0x000fe40008000000 */
[----:B------:R-:W-:Y:S01]  /*0700*/  @P2 VIADD R19, R19, -UR4 ;  /* 0x8000000413132c36 */ /* 0x000fe20008000000 */
[----:B------:R-:W-:-:S02]  /*0710*/  ISETP.GT.AND P2, PT, R23, UR7, PT ;  /* 0x0000000717007c0c */ /* 0x000fc4000bf44270 */
[----:B------:R-:W-:Y:S02]  /*0720*/  @P0 IADD3 R25, PT, PT, R25, -UR4, RZ ;  /* 0x8000000419190c10 */ /* 0x000fe4000fffe0ff */
[C---:B------:R-:W-:Y:S02]  /*0730*/  SEL R21, R16.reuse, R21, !P4 ;  /* 0x0000001510157207 */ /* 0x040fe40006000000 */
[----:B------:R-:W-:Y:S02]  /*0740*/  ISETP.LT.OR P2, PT, R23, UR6, P2 ;  /* 0x0000000617007c0c */ /* 0x000fe40009741670 */
[C---:B------:R-:W-:Y:S01]  /*0750*/  SEL R19, R16.reuse, R19, !P4 ;  /* 0x0000001310137207 */ /* 0x040fe20006000000 */
[----:B------:R-:W-:Y:S01]  /*0760*/  VIADD R27, R21, UR6 ;  /* 0x00000006151b7c36 */ /* 0x000fe20008000000 */
[----:B------:R-:W-:-:S03]  /*0770*/  SEL R25, R16, R25, !P4 ;  /* 0x0000001910197207 */ /* 0x000fc60006000000 */
[----:B------:R-:W-:Y:S01]  /*0780*/  VIADD R21, R19, UR6 ;  /* 0x0000000613157c36 */ /* 0x000fe20008000000 */
[----:B------:R-:W-:Y:S02]  /*0790*/  IADD3 R25, PT, PT, R25, UR6, RZ ;  /* 0x0000000619197c10 */ /* 0x000fe4000fffe0ff */
[----:B------:R-:W-:Y:S02]  /*07a0*/  ISETP.GT.AND P0, PT, R27, UR7, PT ;  /* 0x000000071b007c0c */ /* 0x000fe4000bf04270 */
[----:B------:R-:W-:Y:S02]  /*07b0*/  ISETP.GT.AND P3, PT, R25, UR7, PT ;  /* 0x0000000719007c0c */ /* 0x000fe4000bf64270 */
[----:B------:R-:W-:Y:S02]  /*07c0*/  ISETP.GT.AND P1, PT, R21, UR7, PT ;  /* 0x0000000715007c0c */ /* 0x000fe4000bf24270 */
[----:B------:R-:W-:Y:S02]  /*07d0*/  ISETP.LT.OR P3, PT, R25, UR6, P3 ;  /* 0x0000000619007c0c */ /* 0x000fe40009f61670 */
[----:B------:R-:W-:-:S02]  /*07e0*/  ISETP.LT.OR P0, PT, R27, UR6, P0 ;  /* 0x000000061b007c0c */ /* 0x000fc40008701670 */
[----:B------:R-:W-:Y:S01]  /*07f0*/  ISETP.LT.OR P1, PT, R21, UR6, P1 ;  /* 0x0000000615007c0c */ /* 0x000fe20008f21670 */
[----:B------:R-:W-:-:S12]  /*0800*/  @P2 BRA `(.L_x_28) ;  /* 0x00000000000c2947 */ /* 0x000fd80003800000 */
[----:B------:R-:W-:-:S04]  /*0810*/  IMAD.WIDE R18, R23, 0x4, R2 ;  /* 0x0000000417127825 */ /* 0x000fc800078e0202 */
[----:B------:R-:W-:-:S05]  /*0820*/  IMAD.MOV.U32 R23, RZ, RZ, 0x1 ;  /* 0x00000001ff177424 */ /* 0x000fca00078e00ff */
[----:B------:R0:W-:Y:S02]  /*0830*/  REDG.E.ADD.STRONG.GPU desc[UR10][R18.64], R23 ;  /* 0x000000171200798e */ /* 0x0001e4000c12e10a */
.L_x_28:
[----:B------:R-:W-:Y:S05]  /*0840*/  BSYNC.RECONVERGENT B0 ;  /* 0x0000000000007941 */ /* 0x000fea0003800200 */
.L_x_27:
[----:B------:R-:W-:Y:S04]  /*0850*/  BSSY.RECONVERGENT B0, `(.L_x_29) ;  /* 0x0000005000007945 */ /* 0x000fe80003800200 */
[----:B------:R-:W-:Y:S05]  /*0860*/  @P3 BRA `(.L_x_30) ;  /* 0x00000000000c3947 */ /* 0x000fea0003800000 */
[----:B0-----:R-:W-:Y:S02]  /*0870*/  HFMA2 R23, -RZ, RZ, 0, 5.9604644775390625e-08 ;  /* 0x00000001ff177431 */ /* 0x001fe400000001ff */
[----:B------:R-:W-:-:S05]  /*0880*/  IMAD.WIDE R18, R25, 0x4, R2 ;  /* 0x0000000419127825 */ /* 0x000fca00078e0202 */
[----:B------:R1:W-:Y:S02]  /*0890*/  REDG.E.ADD.STRONG.GPU desc[UR10][R18.64], R23 ;  /* 0x000000171200798e */ /* 0x0003e4000c12e10a */
.L_x_30:
[----:B------:R-:W-:Y:S05]  /*08a0*/  BSYNC.RECONVERGENT B0 ;  /* 0x0000000000007941 */ /* 0x000fea0003800200 */
.L_x_29:
[----:B------:R-:W-:Y:S04]  /*08b0*/  BSSY.RECONVERGENT B0, `(.L_x_31) ;  /* 0x0000005000007945 */ /* 0x000fe80003800200 */
[----:B------:R-:W-:Y:S05]  /*08c0*/  @P0 BRA `(.L_x_32) ;  /* 0x00000000000c0947 */ /* 0x000fea0003800000 */
[----:B01----:R-:W-:-:S04]  /*08d0*/  IMAD.WIDE R18, R27, 0x4, R2 ;  /* 0x000000041b127825 */ /* 0x003fc800078e0202 */
[----:B------:R-:W-:-:S05]  /*08e0*/  IMAD.MOV.U32 R23, RZ, RZ, 0x1 ;  /* 0x00000001ff177424 */ /* 0x000fca00078e00ff */
[----:B------:R2:W-:Y:S02]  /*08f0*/  REDG.E.ADD.STRONG.GPU desc[UR10][R18.64], R23 ;  /* 0x000000171200798e */ /* 0x0005e4000c12e10a */
.L_x_32:
[----:B------:R-:W-:Y:S05]  /*0900*/  BSYNC.RECONVERGENT B0 ;  /* 0x0000000000007941 */ /* 0x000fea0003800200 */
.L_x_31:
[----:B------:R-:W-:Y:S04]  /*0910*/  BSSY.RECONVERGENT B0, `(.L_x_33) ;  /* 0x0000005000007945 */ /* 0x000fe80003800200 */
[----:B------:R-:W-:Y:S05]  /*0920*/  @P1 BRA `(.L_x_34) ;  /* 0x00000000000c1947 */ /* 0x000fea0003800000 */
[----:B012---:R-:W-:-:S04]  /*0930*/  IMAD.WIDE R18, R21, 0x4, R2 ;  /* 0x0000000415127825 */ /* 0x007fc800078e0202 */
[----:B------:R-:W-:-:S05]  /*0940*/  IMAD.MOV.U32 R21, RZ, RZ, 0x1 ;  /* 0x00000001ff157424 */ /* 0x000fca00078e00ff */
[----:B------:R3:W-:Y:S02]  /*0950*/  REDG.E.ADD.STRONG.GPU desc[UR10][R18.64], R21 ;  /* 0x000000151200798e */ /* 0x0007e4000c12e10a */
.L_x_34:
[----:B------:R-:W-:Y:S05]  /*0960*/  BSYNC.RECONVERGENT B0 ;  /* 0x0000000000007941 */ /* 0x000fea0003800200 */
.L_x_33:
[----:B------:R-:W-:Y:S01]  /*0970*/  VIADD R10, R10, 0x161f14 ;  /* 0x00161f140a0a7836 */ /* 0x000fe20000000000 */
[----:B------:R-:W-:Y:S06]  /*0980*/  BRA.U UP0, `(.L_x_35) ;  /* 0xfffffff900447547 */ /* 0x000fec000b83ffff */
[----:B------:R-:W-:-:S07]  /*0990*/  IADD3 R10, PT, PT, R10, -0xb0f8a, RZ ;  /* 0xfff4f0760a0a7810 */ /* 0x000fce0007ffe0ff */
.L_x_26:
[----:B------:R-:W-:-:S09]  /*09a0*/  UISETP.NE.AND UP0, UPT, UR8, URZ, UPT ;  /* 0x000000ff0800728c */ /* 0x000fd2000bf05270 */
[----:B------:R-:W-:Y:S05]  /*09b0*/  BRA.U !UP0, `(.L_x_25) ;  /* 0x0000000108c07547 */ /* 0x000fea000b800000 */
[----:B------:R-:W4:Y:S01]  /*09c0*/  I2F.U32.RP R0, UR4 ;  /* 0x0000000400007d06 */ /* 0x000f220008209000 */
[----:B------:R-:W4:Y:S01]  /*09d0*/  LDC.64 R2, c[0x0][0x388] ;  /* 0x0000e200ff027b82 */ /* 0x000f220000000a00 */
[----:B---3--:R-:W-:Y:S01]  /*09e0*/  IMAD R21, RZ, RZ, -UR4 ;  /* 0x80000004ff157e24 */ /* 0x008fe2000f8e02ff */
[----:B------:R-:W-:Y:S01]  /*09f0*/  ISETP.NE.U32.AND P1, PT, RZ, UR4, PT ;  /* 0x00000004ff007c0c */ /* 0x000fe2000bf25070 */
[----:B012---:R-:W-:Y:S01]  /*0a00*/  IMAD.MOV.U32 R18, RZ, RZ, RZ ;  /* 0x000000ffff127224 */ /* 0x007fe200078e00ff */
[----:B------:R-:W0:Y:S01]  /*0a10*/  LDCU.64 UR6, c[0x0][0x390] ;  /* 0x00007200ff0677ac */ /* 0x000e220008000a00 */
[----:B------:R-:W-:Y:S02]  /*0a20*/  UIADD3 UR5, UPT, UPT, -UR8, URZ, URZ ;  /* 0x000000ff08057290 */ /* 0x000fe4000fffe1ff */
[----:B----4-:R-:W1:Y:S02]  /*0a30*/  MUFU.RCP R0, R0 ;  /* 0x0000000000007308 */ /* 0x010e640000001000 */
[----:B-1----:R-:W-:Y:S01]  /*0a40*/  VIADD R19, R0, 0xffffffe ;  /* 0x0ffffffe00137836 */ /* 0x002fe20000000000 */
[----:B------:R-:W-:-:S05]  /*0a50*/  LOP3.LUT R0, RZ, UR4, RZ, 0x33, !PT ;  /* 0x00000004ff007c12 */ /* 0x000fca000f8e33ff */
[----:B------:R-:W1:Y:S02]  /*0a60*/  F2I.FTZ.U32.TRUNC.NTZ R19, R19 ;  /* 0x0000001300137305 */ /* 0x000e64000021f000 */
[----:B-1----:R-:W-:-:S04]  /*0a70*/  IMAD R21, R21, R19, RZ ;  /* 0x0000001315157224 */ /* 0x002fc800078e02ff */
[----:B------:R-:W-:Y:S01]  /*0a80*/  IMAD.HI.U32 R16, R19, R21, R18 ;  /* 0x0000001513107227 */ /* 0x000fe200078e0012 */
[----:B0----5:R-:W-:-:S07]  /*0a90*/  IADD3 R18, PT, PT, R10, 0x587c5, RZ ;  /* 0x000587c50a127810 */ /* 0x021fce0007ffe0ff */
.L_x_38:
[----:B------:R-:W-:Y:S01]  /*0aa0*/  SHF.R.U32.HI R10, RZ, 0x2, R11 ;  /* 0x00000002ff0a7819 */ /* 0x000fe2000001160b */
[----:B------:R-:W-:Y:S01]  /*0ab0*/  IMAD.SHL.U32 R20, R7, 0x10, RZ ;  /* 0x0000001007147824 */ /* 0x000fe200078e00ff */
[----:B------:R-:W-:Y:S01]  /*0ac0*/  UIADD3 UR5, UPT, UPT, UR5, 0x1, URZ ;  /* 0x0000000105057890 */ /* 0x000fe2000fffe0ff */
[----:B------:R-:W-:Y:S01]  /*0ad0*/  BSSY.RECONVERGENT B0, `(.L_x_36) ;  /* 0x0000019000007945 */ /* 0x000fe20003800200 */
[----:B------:R-:W-:Y:S02]  /*0ae0*/  LOP3.LUT R10, R10, R11, RZ, 0x3c, !PT ;  /* 0x0000000b0a0a7212 */ /* 0x000fe400078e3cff */
[----:B------:R-:W-:-:S03]  /*0af0*/  UISETP.NE.AND UP0, UPT, UR5, URZ, UPT ;  /* 0x000000ff0500728c */ /* 0x000fc6000bf05270 */
[----:B------:R-:W-:-:S05]  /*0b00*/  IMAD.SHL.U32 R11, R10, 0x2, RZ ;  /* 0x000000020a0b7824 */ /* 0x000fca00078e00ff */
[----:B------:R-:W-:-:S04]  /*0b10*/  LOP3.LUT R11, R7, R20, R11, 0x96, !PT ;  /* 0x00000014070b7212 */ /* 0x000fc800078e960b */
[----:B------:R-:W-:-:S05]  /*0b20*/  LOP3.LUT R21, R11, R10, RZ, 0x3c, !PT ;  /* 0x0000000a0b157212 */ /* 0x000fca00078e3cff */
[----:B------:R-:W-:-:S04]  /*0b30*/  IMAD.IADD R11, R21, 0x1, R18 ;  /* 0x00000001150b7824 */ /* 0x000fc800078e0212 */
[----:B------:R-:W-:-:S05]  /*0b40*/  IMAD.HI.U32 R10, R16, R11, RZ ;  /* 0x0000000b100a7227 */ /* 0x000fca00078e00ff */
[----:B------:R-:W-:-:S05]  /*0b50*/  IADD3 R10, PT, PT, -R10, RZ, RZ ;  /* 0x000000ff0a0a7210 */ /* 0x000fca0007ffe1ff */
[----:B------:R-:W-:Y:S02]  /*0b60*/  IMAD R11, R10, UR4, R11 ;  /* 0x000000040a0b7c24 */ /* 0x000fe4000f8e020b */
[----:B------:R-:W-:-:S03]  /*0b70*/  IMAD.MOV.U32 R10, RZ, RZ, R18 ;  /* 0x000000ffff0a7224 */ /* 0x000fc600078e0012 */
[----:B------:R-:W-:-:S13]  /*0b80*/  ISETP.GE.U32.AND P0, PT, R11, UR4, PT ;  /* 0x000000040b007c0c */ /* 0x000fda000bf06070 */
[----:B------:R-:W-:-:S05]  /*0b90*/  @P0 VIADD R11, R11, -UR4 ;  /* 0x800000040b0b0c36 */ /* 0x000fca0008000000 */
[----:B------:R-:W-:-:S13]  /*0ba0*/  ISETP.GE.U32.AND P0, PT, R11, UR4, PT ;  /* 0x000000040b007c0c */ /* 0x000fda000bf06070 */
[----:B------:R-:W-:-:S05]  /*0bb0*/  @P0 VIADD R11, R11, -UR4 ;  /* 0x800000040b0b0c36 */ /* 0x000fca0008000000 */
[----:B------:R-:W-:-:S05]  /*0bc0*/  SEL R11, R0, R11, !P1 ;  /* 0x0000000b000b7207 */ /* 0x000fca0004800000 */
[----:B------:R-:W-:Y:S01]  /*0bd0*/  VIADD R19, R11, UR6 ;  /* 0x000000060b137c36 */ /* 0x000fe20008000000 */
[----:B------:R-:W-:Y:S01]  /*0be0*/  MOV R11, R8 ;  /* 0x00000008000b7202 */ /* 0x000fe20000000f00 */
[----:B------:R-:W-:-:S03]  /*0bf0*/  IMAD.MOV.U32 R8, RZ, RZ, R9 ;  /* 0x000000ffff087224 */ /* 0x000fc600078e0009 */
[----:B------:R-:W-:-:S04]  /*0c00*/  ISETP.GT.AND P0, PT, R19, UR7, PT ;  /* 0x0000000713007c0c */ /* 0x000fc8000bf04270 */
[----:B------:R-:W-:-:S13]  /*0c10*/  ISETP.LT.OR P0, PT, R19, UR6, P0 ;  /* 0x0000000613007c0c */ /* 0x000fda0008701670 */
[----:B------:R-:W-:Y:S05]  /*0c20*/  @P0 BRA `(.L_x_37) ;  /* 0x00000000000c0947 */ /* 0x000fea0003800000 */
[----:B------:R-:W-:Y:S02]  /*0c30*/  HFMA2 R9, -RZ, RZ, 0, 5.9604644775390625e-08 ;  /* 0x00000001ff097431 */ /* 0x000fe400000001ff */
[----:B------:R-:W-:-:S05]  /*0c40*/  IMAD.WIDE R18, R19, 0x4, R2 ;  /* 0x0000000413127825 */ /* 0x000fca00078e0202 */
[----:B------:R0:W-:Y:S02]  /*0c50*/  REDG.E.ADD.STRONG.GPU desc[UR10][R18.64], R9 ;  /* 0x000000091200798e */ /* 0x0001e4000c12e10a */
.L_x_37:
[----:B------:R-:W-:Y:S05]  /*0c60*/  BSYNC.RECONVERGENT B0 ;  /* 0x0000000000007941 */ /* 0x000fea0003800200 */
.L_x_36:
[----:B0-----:R-:W-:Y:S02]  /*0c70*/  IMAD.MOV.U32 R9, RZ, RZ, R6 ;  /* 0x000000ffff097224 */ /* 0x001fe400078e0006 */
[----:B------:R-:W-:Y:S01]  /*0c80*/  IMAD.MOV.U32 R6, RZ, RZ, R7 ;  /* 0x000000ffff067224 */ /* 0x000fe200078e0007 */
[----:B------:R-:W-:Y:S01]  /*0c90*/  MOV R7, R21 ;  /* 0x0000001500077202 */ /* 0x000fe20000000f00 */
[----:B------:R-:W-:Y:S01]  /*0ca0*/  VIADD R18, R10, 0x587c5 ;  /* 0x000587c50a127836 */ /* 0x000fe20000000000 */
[----:B------:R-:W-:Y:S06]  /*0cb0*/  BRA.U UP0, `(.L_x_38) ;  /* 0xfffffffd00787547 */ /* 0x000fec000b83ffff */
.L_x_25:
[----:B-----5:R-:W-:Y:S04]  /*0cc0*/  STG.E.64 desc[UR10][R14.64], R10 ;  /* 0x0000000a0e007986 */ /* 0x020fe8000c101b0a */
[----:B------:R-:W-:Y:S04]  /*0cd0*/  STG.E.64 desc[UR10][R14.64+0x8], R8 ;  /* 0x000008080e007986 */ /* 0x000fe8000c101b0a */
[----:B------:R-:W-:Y:S04]  /*0ce0*/  STG.E.64 desc[UR10][R14.64+0x10], R6 ;  /* 0x000010060e007986 */ /* 0x000fe8000c101b0a */
[----:B------:R-:W-:Y:S04]  /*0cf0*/  STG.E.64 desc[UR10][R14.64+0x18], R4 ;  /* 0x000018040e007986 */ /* 0x000fe8000c101b0a */
[----:B------:R-:W-:Y:S04]  /*0d00*/  STG.E.64 desc[UR10][R14.64+0x28], R12 ;  /* 0x0000280c0e007986 */ /* 0x000fe8000c101b0a */
[----:B------:R-:W-:Y:S01]  /*0d10*/  STG.E desc[UR10][R14.64+0x20], R17 ;  /* 0x000020110e007986 */ /* 0x000fe2000c10190a */
[----:B------:R-:W-:Y:S05]  /*0d20*/  EXIT ;  /* 0x000000000000794d */ /* 0x000fea0003800000 */
.L_x_39:
        /* <DEDUP_REMOVED lines=13> */
.L_x_51:


//--------------------- .text._Z10setup_prngP17curandStateXORWOWyi --------------------------
	.section	.text._Z10setup_prngP17curandStateXORWOWyi,"ax",@progbits
	.align	128
        .global         _Z10setup_prngP17curandStateXORWOWyi
        .type           _Z10setup_prngP17curandStateXORWOWyi,@function
        .size           _Z10setup_prngP17curandStateXORWOWyi,(.L_x_52 - _Z10setup_prngP17curandStateXORWOWyi)
        .other          _Z10setup_prngP17curandStateXORWOWyi,@"STO_CUDA_ENTRY STV_DEFAULT"
_Z10setup_prngP17curandStateXORWOWyi:
.text._Z10setup_prngP17curandStateXORWOWyi:
[----:B------:R-:W-:Y:S01]  /*0000*/  LDC R1, c[0x0][0x37c] ;  /* 0x0000df00ff017b82 */ /* 0x000fe20000000800 */
[----:B------:R-:W0:Y:S07]  /*0010*/  S2R R13, SR_TID.X ;  /* 0x00000000000d7919 */ /* 0x000e2e0000002100 */
[----:B------:R-:W0:Y:S01]  /*0020*/  S2UR UR4, SR_CTAID.X ;  /* 0x00000000000479c3 */ /* 0x000e220000002500 */
[----:B------:R-:W1:Y:S07]  /*0030*/  LDCU UR5, c[0x0][0x390] ;  /* 0x00007200ff0577ac */ /* 0x000e6e0008000800 */
[----:B------:R-:W0:Y:S02]  /*0040*/  LDC R0, c[0x0][0x360] ;  /* 0x0000d800ff007b82 */ /* 0x000e240000000800 */
[----:B0-----:R-:W-:-:S05]  /*0050*/  IMAD R13, R0, UR4, R13 ;  /* 0x00000004000d7c24 */ /* 0x001fca000f8e020d */
[----:B-1----:R-:W-:-:S13]  /*0060*/  ISETP.GE.AND P0, PT, R13, UR5, PT ;  /* 0x000000050d007c0c */ /* 0x002fda000bf06270 */
[----:B------:R-:W-:Y:S05]  /*0070*/  @P0 EXIT ;  /* 0x000000000000094d */ /* 0x000fea0003800000 */
[----:B------:R-:W0:Y:S01]  /*0080*/  LDC.64 R2, c[0x0][0x388] ;  /* 0x0000e200ff027b82 */ /* 0x000e220000000a00 */
[----:B------:R-:W1:Y:S01]  /*0090*/  LDCU.64 UR4, c[0x0][0x358] ;  /* 0x00006b00ff0477ac */ /* 0x000e620008000a00 */
[----:B------:R-:W-:Y:S01]  /*00a0*/  ISETP.NE.AND P0, PT, R13, RZ, PT ;  /* 0x000000ff0d00720c */ /* 0x000fe20003f05270 */
[----:B------:R-:W-:Y:S05]  /*00b0*/  BSSY.RECONVERGENT B0, `(.L_x_40) ;  /* 0x00000e1000007945 */ /* 0x000fea0003800200 */
[----:B------:R-:W2:Y:S01]  /*00c0*/  LDC.64 R6, c[0x0][0x380] ;  /* 0x0000e000ff067b82 */ /* 0x000ea20000000a00 */
[----:B0-----:R-:W-:Y:S02]  /*00d0*/  LOP3.LUT R0, R2, 0xaad26b49, RZ, 0x3c, !PT ;  /* 0xaad26b4902007812 */ /* 0x001fe400078e3cff */
[----:B------:R-:W-:-:S03]  /*00e0*/  LOP3.LUT R2, R3, 0xf7dcefdd, RZ, 0x3c, !PT ;  /* 0xf7dcefdd03027812 */ /* 0x000fc600078e3cff */
[----:B------:R-:W-:Y:S02]  /*00f0*/  IMAD R0, R0, 0x4182bed5, RZ ;  /* 0x4182bed500007824 */ /* 0x000fe400078e02ff */
[----:B------:R-:W-:Y:S02]  /*0100*/  IMAD R3, R2, -0x658354e5, RZ ;  /* 0x9a7cab1b02037824 */ /* 0x000fe400078e02ff */
[----:B--2---:R-:W-:Y:S01]  /*0110*/  IMAD.WIDE R6, R13, 0x30, R6 ;  /* 0x000000300d067825 */ /* 0x004fe200078e0206 */
[C---:B------:R-:W-:Y:S02]  /*0120*/  LOP3.LUT R8, R0.reuse, 0x159a55e5, RZ, 0x3c, !PT ;  /* 0x159a55e500087812 */ /* 0x040fe400078e3cff */
[C---:B------:R-:W-:Y:S01]  /*0130*/  IADD3 R4, PT, PT, R0.reuse, 0x64f0c9, R3 ;  /* 0x0064f0c900047810 */ /* 0x040fe20007ffe003 */
[C---:B------:R-:W-:Y:S01]  /*0140*/  VIADD R5, R0.reuse, 0x75bcd15 ;  /* 0x075bcd1500057836 */ /* 0x040fe20000000000 */
[----:B------:R-:W-:Y:S01]  /*0150*/  LOP3.LUT R10, R3, 0x5491333, RZ, 0x3c, !PT ;  /* 0x05491333030a7812 */ /* 0x000fe200078e3cff */
[----:B------:R-:W-:-:S02]  /*0160*/  VIADD R11, R0, 0x583f19 ;  /* 0x00583f19000b7836 */ /* 0x000fc40000000000 */
[----:B------:R-:W-:Y:S01]  /*0170*/  VIADD R9, R3, 0x1f123bb5 ;  /* 0x1f123bb503097836 */ /* 0x000fe20000000000 */
[----:B-1----:R0:W-:Y:S04]  /*0180*/  STG.E.64 desc[UR4][R6.64], R4 ;  /* 0x0000000406007986 */ /* 0x0021e8000c101b04 */
[----:B------:R0:W-:Y:S04]  /*0190*/  STG.E.64 desc[UR4][R6.64+0x8], R8 ;  /* 0x0000080806007986 */ /* 0x0001e8000c101b04 */
[----:B------:R0:W-:Y:S01]  /*01a0*/  STG.E.64 desc[UR4][R6.64+0x10], R10 ;  /* 0x0000100a06007986 */ /* 0x0001e2000c101b04 */
[----:B------:R-:W-:Y:S05]  /*01b0*/  @!P0 BRA `(.L_x_41) ;  /* 0x0000000c00408947 */ /* 0x000fea0003800000 */
[----:B------:R-:W-:Y:S01]  /*01c0*/  SHF.R.S32.HI R0, RZ, 0x1f, R13 ;  /* 0x0000001fff007819 */ /* 0x000fe2000001140d */
[----:B------:R-:W-:-:S07]  /*01d0*/  IMAD.MOV.U32 R12, RZ, RZ, RZ ;  /* 0x000000ffff0c7224 */ /* 0x000fce00078e00ff */
.L_x_47:
[----:B-1----:R-:W-:Y:S01]  /*01e0*/  LOP3.LUT R2, R13, 0x3, RZ, 0xc0, !PT ;  /* 0x000000030d027812 */ /* 0x002fe200078ec0ff */
[----:B------:R-:W-:Y:S03]  /*01f0*/  BSSY.RECONVERGENT B1, `(.L_x_42) ;  /* 0x00000c6000017945 */ /* 0x000fe60003800200 */
[----:B------:R-:W-:-:S04]  /*0200*/  ISETP.NE.U32.AND P0, PT, R2, RZ, PT ;  /* 0x000000ff0200720c */ /* 0x000fc80003f05070 */
[----:B------:R-:W-:-:S13]  /*0210*/  ISETP.NE.AND.EX P0, PT, RZ, RZ, PT, P0 ;  /* 0x000000ffff00720c */ /* 0x000fda0003f05300 */
[----:B------:R-:W-:Y:S05]  /*0220*/  @!P0 BRA `(.L_x_43) ;  /* 0x0000000c00088947 */ /* 0x000fea0003800000 */
[----:B0-----:R-:W0:Y:S01]  /*0230*/  LDC.64 R8, c[0x4][RZ] ;  /* 0x01000000ff087b82 */ /* 0x001e220000000a00 */
[----:B------:R-:W-:Y:S02]  /*0240*/  IMAD.MOV.U32 R14, RZ, RZ, RZ ;  /* 0x000000ffff0e7224 */ /* 0x000fe400078e00ff */
[----:B0-----:R-:W-:-:S07]  /*0250*/  IMAD.WIDE.U32 R8, R12, 0xc80, R8 ;  /* 0x00000c800c087825 */ /* 0x001fce00078e0008 */
.L_x_46:
[----:B-1----:R-:W-:Y:S01]  /*0260*/  IMAD.MOV.U32 R15, RZ, RZ, RZ ;  /* 0x000000ffff0f7224 */ /* 0x002fe200078e00ff */
[----:B------:R-:W-:Y:S01]  /*0270*/  CS2R R2, SRZ ;  /* 0x0000000000027805 */ /* 0x000fe2000001ff00 */
[----:B------:R-:W-:Y:S01]  /*0280*/  IMAD.MOV.U32 R17, RZ, RZ, RZ ;  /* 0x000000ffff117224 */ /* 0x000fe200078e00ff */
[----:B------:R-:W-:-:S07]  /*0290*/  CS2R R4, SRZ ;  /* 0x0000000000047805 */ /* 0x000fce000001ff00 */
.L_x_45:
[----:B------:R-:W-:-:S05]  /*02a0*/  IMAD.WIDE.U32 R10, R17, 0x4, R6 ;  /* 0x00000004110a7825 */ /* 0x000fca00078e0006 */
[----:B------:R0:W5:Y:S01]  /*02b0*/  LDG.E R16, desc[UR4][R10.64+0x4] ;  /* 0x000004040a107981 */ /* 0x000162000c1e1900 */
[----:B------:R-:W-:-:S07]  /*02c0*/  IMAD.MOV.U32 R19, RZ, RZ, RZ ;  /* 0x000000ffff137224 */ /* 0x000fce00078e00ff */
.L_x_44:
[----:B-----5:R-:W-:Y:S01]  /*02d0*/  SHF.R.U32.HI R24, RZ, R19, R16 ;  /* 0x00000013ff187219 */ /* 0x020fe20000011610 */
[----:B0-----:R-:W-:-:S03]  /*02e0*/  IMAD.SHL.U32 R10, R17, 0x20, RZ ;  /* 0x00000020110a7824 */ /* 0x001fc600078e00ff */
[----:B------:R-:W-:Y:S01]  /*02f0*/  LOP3.LUT R11, R24, 0x1, RZ, 0xc0, !PT ;  /* 0x00000001180b7812 */ /* 0x000fe200078ec0ff */
[----:B------:R-:W-:-:S03]  /*0300*/  IMAD.IADD R10, R10, 0x1, R19 ;  /* 0x000000010a0a7824 */ /* 0x000fc600078e0213 */
[----:B------:R-:W-:Y:S01]  /*0310*/  ISETP.NE.U32.AND P0, PT, R11, 0x1, PT ;  /* 0x000000010b00780c */ /* 0x000fe20003f05070 */
[----:B------:R-:W-:-:S03]  /*0320*/  IMAD R11, R10, 0x5, RZ ;  /* 0x000000050a0b7824 */ /* 0x000fc600078e02ff */
[----:B------:R-:W-:Y:S01]  /*0330*/  R2P PR, R24, 0x7e ;  /* 0x0000007e18007804 */ /* 0x000fe20000000000 */
[----:B------:R-:W-:-:S08]  /*0340*/  IMAD.WIDE.U32 R10, R11, 0x4, R8 ;  /* 0x000000040b0a7825 */ /* 0x000fd000078e0008 */
[----:B------:R-:W2:Y:S04]  /*0350*/  @!P0 LDG.E R18, desc[UR4][R10.64] ;  /* 0x000000040a128981 */ /* 0x000ea8000c1e1900 */
[----:B------:R-:W3:Y:S04]  /*0360*/  @!P0 LDG.E R20, desc[UR4][R10.64+0x10] ;  /* 0x000010040a148981 */ /* 0x000ee8000c1e1900 */
[----:B------:R-:W4:Y:S04]  /*0370*/  @P1 LDG.E R22, desc[UR4][R10.64+0x14] ;  /* 0x000014040a161981 */ /* 0x000f28000c1e1900 */
[----:B------:R-:W4:Y:S04]  /*0380*/  @P2 LDG.E R26, desc[UR4][R10.64+0x28] ;  /* 0x000028040a1a2981 */ /* 0x000f28000c1e1900 */
[----:B------:R-:W4:Y:S04]  /*0390*/  @!P0 LDG.E R21, desc[UR4][R10.64+0x4] ;  /* 0x000004040a158981 */ /* 0x000f28000c1e1900 */
[----:B------:R-:W4:Y:S04]  /*03a0*/  @!P0 LDG.E R23, desc[UR4][R10.64+0xc] ;  /* 0x00000c040a178981 */ /* 0x000f28000c1e1900 */
[----:B------:R-:W4:Y:S04]  /*03b0*/  @P1 LDG.E R25, desc[UR4][R10.64+0x18] ;  /* 0x000018040a191981 */ /* 0x000f28000c1e1900 */
[----:B------:R-:W4:Y:S04]  /*03c0*/  @P3 LDG.E R28, desc[UR4][R10.64+0x3c] ;  /* 0x00003c040a1c3981 */ /* 0x000f28000c1e1900 */
[----:B------:R-:W4:Y:S01]  /*03d0*/  @P6 LDG.E R27, desc[UR4][R10.64+0x7c] ;  /* 0x00007c040a1b6981 */ /* 0x000f22000c1e1900 */
[----:B--2---:R-:W-:-:S03]  /*03e0*/  @!P0 LOP3.LUT R15, R15, R18, RZ, 0x3c, !PT ;  /* 0x000000120f0f8212 */ /* 0x004fc600078e3cff */
[----:B------:R-:W2:Y:S01]  /*03f0*/  @!P0 LDG.E R18, desc[UR4][R10.64+0x8] ;  /* 0x000008040a128981 */ /* 0x000ea2000c1e1900 */
[----:B---3--:R-:W-:-:S03]  /*0400*/  @!P0 LOP3.LUT R3, R3, R20, RZ, 0x3c, !PT ;  /* 0x0000001403038212 */ /* 0x008fc600078e3cff */
[----:B------:R-:W3:Y:S01]  /*0410*/  @P1 LDG.E R20, desc[UR4][R10.64+0x24] ;  /* 0x000024040a141981 */ /* 0x000ee2000c1e1900 */
[----:B----4-:R-:W-:-:S03]  /*0420*/  @P1 LOP3.LUT R15, R15, R22, RZ, 0x3c, !PT ;  /* 0x000000160f0f1212 */ /* 0x010fc600078e3cff */
[----:B------:R-:W4:Y:S01]  /*0430*/  @P2 LDG.E R22, desc[UR4][R10.64+0x38] ;  /* 0x000038040a162981 */ /* 0x000f22000c1e1900 */
[----:B------:R-:W-:-:S03]  /*0440*/  @P2 LOP3.LUT R15, R15, R26, RZ, 0x3c, !PT ;  /* 0x0000001a0f0f2212 */ /* 0x000fc600078e3cff */
[----:B------:R-:W4:Y:S01]  /*0450*/  @P4 LDG.E R26, desc[UR4][R10.64+0x50] ;  /* 0x000050040a1a4981 */ /* 0x000f22000c1e1900 */
[----:B------:R-:W-:-:S03]  /*0460*/  @!P0 LOP3.LUT R4, R4, R21, RZ, 0x3c, !PT ;  /* 0x0000001504048212 */ /* 0x000fc600078e3cff */
[----:B------:R-:W4:Y:S01]  /*0470*/  @P1 LDG.E R21, desc[UR4][R10.64+0x20] ;  /* 0x000020040a151981 */ /* 0x000f22000c1e1900 */
[----:B------:R-:W-:-:S03]  /*0480*/  @!P0 LOP3.LUT R2, R2, R23, RZ, 0x3c, !PT ;  /* 0x0000001702028212 */ /* 0x000fc600078e3cff */
[----:B------:R-:W4:Y:S01]  /*0490*/  @P2 LDG.E R23, desc[UR4][R10.64+0x2c] ;  /* 0x00002c040a172981 */ /* 0x000f22000c1e1900 */
[----:B------:R-:W-:-:S03]  /*04a0*/  @P1 LOP3.LUT R4, R4, R25, RZ, 0x3c, !PT ;  /* 0x0000001904041212 */ /* 0x000fc600078e3cff */
[----:B------:R-:W4:Y:S01]  /*04b0*/  @P2 LDG.E R25, desc[UR4][R10.64+0x34] ;  /* 0x000034040a192981 */ /* 0x000f22000c1e1900 */
[----:B--2---:R-:W-:-:S03]  /*04c0*/  @!P0 LOP3.LUT R5, R5, R18, RZ, 0x3c, !PT ;  /* 0x0000001205058212 */ /* 0x004fc600078e3cff */
[----:B------:R-:W2:Y:S01]  /*04d0*/  @P1 LDG.E R18, desc[UR4][R10.64+0x1c] ;  /* 0x00001c040a121981 */ /* 0x000ea2000c1e1900 */
[----:B---3--:R-:W-:-:S03]  /*04e0*/  @P1 LOP3.LUT R3, R3, R20, RZ, 0x3c, !PT ;  /* 0x0000001403031212 */ /* 0x008fc600078e3cff */
[----:B------:R-:W3:Y:S01]  /*04f0*/  @P2 LDG.E R20, desc[UR4][R10.64+0x30] ;  /* 0x000030040a142981 */ /* 0x000ee2000c1e1900 */
[----:B----4-:R-:W-:-:S03]  /*0500*/  @P2 LOP3.LUT R3, R3, R22, RZ, 0x3c, !PT ;  /* 0x0000001603032212 */ /* 0x010fc600078e3cff */
[----:B------:R-:W4:Y:S01]  /*0510*/  @P3 LDG.E R22, desc[UR4][R10.64+0x4c] ;  /* 0x00004c040a163981 */ /* 0x000f22000c1e1900 */
[----:B------:R-:W-:-:S04]  /*0520*/  @P3 LOP3.LUT R15, R15, R28, RZ, 0x3c, !PT ;  /* 0x0000001c0f0f3212 */ /* 0x000fc800078e3cff */
[----:B------:R-:W-:Y:S02]  /*0530*/  @P4 LOP3.LUT R15, R15, R26, RZ, 0x3c, !PT ;  /* 0x0000001a0f0f4212 */ /* 0x000fe400078e3cff */
[----:B------:R-:W-:Y:S01]  /*0540*/  @P1 LOP3.LUT R2, R2, R21, RZ, 0x3c, !PT ;  /* 0x0000001502021212 */ /* 0x000fe200078e3cff */
[----:B------:R-:W4:Y:S04]  /*0550*/  @P5 LDG.E R26, desc[UR4][R10.64+0x64] ;  /* 0x000064040a1a5981 */ /* 0x000f28000c1e1900 */
[----:B------:R-:W4:Y:S01]  /*0560*/  @P3 LDG.E R21, desc[UR4][R10.64+0x40] ;  /* 0x000040040a153981 */ /* 0x000f22000c1e1900 */
[----:B------:R-:W-:Y:S02]  /*0570*/  @P2 LOP3.LUT R4, R4, R23, RZ, 0x3c, !PT ;  /* 0x0000001704042212 */ /* 0x000fe400078e3cff */
[----:B------:R-:W-:Y:S01]  /*0580*/  @P2 LOP3.LUT R2, R2, R25, RZ, 0x3c, !PT ;  /* 0x0000001902022212 */ /* 0x000fe200078e3cff */
[----:B------:R-:W4:Y:S04]  /*0590*/  @P3 LDG.E R23, desc[UR4][R10.64+0x48] ;  /* 0x000048040a173981 */ /* 0x000f28000c1e1900 */
[----:B------:R-:W4:Y:S01]  /*05a0*/  @P4 LDG.E R25, desc[UR4][R10.64+0x54] ;  /* 0x000054040a194981 */ /* 0x000f22000c1e1900 */
[----:B--2---:R-:W-:-:S03]  /*05b0*/  @P1 LOP3.LUT R5, R5, R18, RZ, 0x3c, !PT ;  /* 0x0000001205051212 */ /* 0x004fc600078e3cff */
[----:B------:R-:W2:Y:S01]  /*05c0*/  @P3 LDG.E R18, desc[UR4][R10.64+0x44] ;  /* 0x000044040a123981 */ /* 0x000ea2000c1e1900 */
[----:B---3--:R-:W-:-:S03]  /*05d0*/  @P2 LOP3.LUT R5, R5, R20, RZ, 0x3c, !PT ;  /* 0x0000001405052212 */ /* 0x008fc600078e3cff */
[----:B------:R-:W3:Y:S01]  /*05e0*/  @P4 LDG.E R20, desc[UR4][R10.64+0x58] ;  /* 0x000058040a144981 */ /* 0x000ee2000c1e1900 */
[----:B----4-:R-:W-:-:S03]  /*05f0*/  @P3 LOP3.LUT R3, R3, R22, RZ, 0x3c, !PT ;  /* 0x0000001603033212 */ /* 0x010fc600078e3cff */
[----:B------:R-:W4:Y:S01]  /*0600*/  @P4 LDG.E R22, desc[UR4][R10.64+0x60] ;  /* 0x000060040a164981 */ /* 0x000f22000c1e1900 */
[----:B------:R-:W-:Y:S02]  /*0610*/  LOP3.LUT P0, RZ, R24, 0x80, RZ, 0xc0, !PT ;  /* 0x0000008018ff7812 */ /* 0x000fe4000780c0ff */
[----:B------:R-:W-:Y:S02]  /*0620*/  @P5 LOP3.LUT R15, R15, R26, RZ, 0x3c, !PT ;  /* 0x0000001a0f0f5212 */ /* 0x000fe400078e3cff */
[----:B------:R-:W4:Y:S01]  /*0630*/  @P6 LDG.E R26, desc[UR4][R10.64+0x78] ;  /* 0x000078040a1a6981 */ /* 0x000f22000c1e1900 */
[----:B------:R-:W-:-:S03]  /*0640*/  @P3 LOP3.LUT R4, R4, R21, RZ, 0x3c, !PT ;  /* 0x0000001504043212 */ /* 0x000fc600078e3cff */
[----:B------:R-:W4:Y:S01]  /*0650*/  @P4 LDG.E R21, desc[UR4][R10.64+0x5c] ;  /* 0x00005c040a154981 */ /* 0x000f22000c1e1900 */
[----:B------:R-:W-:-:S03]  /*0660*/  @P3 LOP3.LUT R2, R2, R23, RZ, 0x3c, !PT ;  /* 0x0000001702023212 */ /* 0x000fc600078e3cff */
[----:B------:R-:W4:Y:S01]  /*0670*/  @P5 LDG.E R23, desc[UR4][R10.64+0x68] ;  /* 0x000068040a175981 */ /* 0x000f22000c1e1900 */
[----:B------:R-:W-:-:S03]  /*0680*/  @P4 LOP3.LUT R4, R4, R25, RZ, 0x3c, !PT ;  /* 0x0000001904044212 */ /* 0x000fc600078e3cff */
[----:B------:R-:W4:Y:S01]  /*0690*/  @P5 LDG.E R25, desc[UR4][R10.64+0x70] ;  /* 0x000070040a195981 */ /* 0x000f22000c1e1900 */
[----:B--2---:R-:W-:-:S03]  /*06a0*/  @P3 LOP3.LUT R5, R5, R18, RZ, 0x3c, !PT ;  /* 0x0000001205053212 */ /* 0x004fc600078e3cff */
[----:B------:R-:W2:Y:S01]  /*06b0*/  @P5 LDG.E R18, desc[UR4][R10.64+0x6c] ;  /* 0x00006c040a125981 */ /* 0x000ea2000c1e1900 */
[----:B---3--:R-:W-:-:S03]  /*06c0*/  @P4 LOP3.LUT R5, R5, R20, RZ, 0x3c, !PT ;  /* 0x0000001405054212 */ /* 0x008fc600078e3cff */
[----:B------:R-:W3:Y:S01]  /*06d0*/  @P5 LDG.E R20, desc[UR4][R10.64+0x74] ;  /* 0x000074040a145981 */ /* 0x000ee2000c1e1900 */
[----:B----4-:R-:W-:-:S03]  /*06e0*/  @P4 LOP3.LUT R3, R3, R22, RZ, 0x3c, !PT ;  /* 0x0000001603034212 */ /* 0x010fc600078e3cff */
[----:B------:R-:W4:Y:S01]  /*06f0*/  @P0 LDG.E R22, desc[UR4][R10.64+0x8c] ;  /* 0x00008c040a160981 */ /* 0x000f22000c1e1900 */
[----:B------:R-:W-:-:S03]  /*0700*/  @P6 LOP3.LUT R15, R15, R26, RZ, 0x3c, !PT ;  /* 0x0000001a0f0f6212 */ /* 0x000fc600078e3cff */
        /* <DEDUP_REMOVED lines=13> */
[----:B------:R-:W-:Y:S02]  /*07e0*/  @P6 LOP3.LUT R4, R4, R27, RZ, 0x3c, !PT ;  /* 0x0000001b04046212 */ /* 0x000fe400078e3cff */
[----:B------:R-:W-:Y:S02]  /*07f0*/  @P6 LOP3.LUT R2, R2, R21, RZ, 0x3c, !PT ;  /* 0x0000001502026212 */ /* 0x000fe400078e3cff */
[----:B------:R-:W-:Y:S02]  /*0800*/  @P0 LOP3.LUT R4, R4, R23, RZ, 0x3c, !PT ;  /* 0x0000001704040212 */ /* 0x000fe400078e3cff */
[----:B------:R-:W-:Y:S02]  /*0810*/  @P0 LOP3.LUT R2, R2, R25, RZ, 0x3c, !PT ;  /* 0x0000001902020212 */ /* 0x000fe400078e3cff */
[----:B--2---:R-:W-:Y:S02]  /*0820*/  @P6 LOP3.LUT R5, R5, R18, RZ, 0x3c, !PT ;  /* 0x0000001205056212 */ /* 0x004fe400078e3cff */
[----:B---3--:R-:W-:-:S02]  /*0830*/  @P6 LOP3.LUT R3, R3, R20, RZ, 0x3c, !PT ;  /* 0x0000001403036212 */ /* 0x008fc400078e3cff */
[----:B----4-:R-:W-:Y:S02]  /*0840*/  @P0 LOP3.LUT R5, R5, R22, RZ, 0x3c, !PT ;  /* 0x0000001605050212 */ /* 0x010fe400078e3cff */
[----:B------:R-:W-:Y:S02]  /*0850*/  @P0 LOP3.LUT R3, R3, R26, RZ, 0x3c, !PT ;  /* 0x0000001a03030212 */ /* 0x000fe400078e3cff */
[----:B------:R-:W-:-:S13]  /*0860*/  R2P PR, R24.B1, 0x7f ;  /* 0x0000007f18007804 */ /* 0x000fda0000001000 */
[----:B------:R-:W2:Y:S04]  /*0870*/  @P0 LDG.E R18, desc[UR4][R10.64+0xa0] ;  /* 0x0000a0040a120981 */ /* 0x000ea8000c1e1900 */
[----:B------:R-:W3:Y:S04]  /*0880*/  @P1 LDG.E R22, desc[UR4][R10.64+0xb4] ;  /* 0x0000b4040a161981 */ /* 0x000ee8000c1e1900 */
[----:B------:R-:W4:Y:S04]  /*0890*/  @P2 LDG.E R26, desc[UR4][R10.64+0xc8] ;  /* 0x0000c8040a1a2981 */ /* 0x000f28000c1e1900 */
[----:B------:R-:W4:Y:S04]  /*08a0*/  @P3 LDG.E R28, desc[UR4][R10.64+0xdc] ;  /* 0x0000dc040a1c3981 */ /* 0x000f28000c1e1900 */
[----:B------:R-:W4:Y:S04]  /*08b0*/  @P0 LDG.E R23, desc[UR4][R10.64+0xa4] ;  /* 0x0000a4040a170981 */ /* 0x000f28000c1e1900 */
[----:B------:R-:W4:Y:S04]  /*08c0*/  @P0 LDG.E R20, desc[UR4][R10.64+0xa8] ;  /* 0x0000a8040a140981 */ /* 0x000f28000c1e1900 */
[----:B------:R-:W4:Y:S04]  /*08d0*/  @P4 LDG.E R25, desc[UR4][R10.64+0xf0] ;  /* 0x0000f0040a194981 */ /* 0x000f28000c1e1900 */
        /* <DEDUP_REMOVED lines=21> */
[----:B------:R-:W-:Y:S02]  /*0a30*/  LOP3.LUT P0, RZ, R24, 0x8000, RZ, 0xc0, !PT ;  /* 0x0000800018ff7812 */ /* 0x000fe4000780c0ff */
[----:B----4-:R-:W-:Y:S01]  /*0a40*/  @P5 LOP3.LUT R15, R15, R26, RZ, 0x3c, !PT ;  /* 0x0000001a0f0f5212 */ /* 0x010fe200078e3cff */
[----:B------:R-:W4:Y:S04]  /*0a50*/  @P3 LDG.E R24, desc[UR4][R10.64+0xe4] ;  /* 0x0000e4040a183981 */ /* 0x000f28000c1e1900 */
[----:B------:R-:W2:Y:S01]  /*0a60*/  @P6 LDG.E R26, desc[UR4][R10.64+0x118] ;  /* 0x000118040a1a6981 */ /* 0x000ea2000c1e1900 */
        /* <DEDUP_REMOVED lines=8> */
[----:B---3--:R-:W-:-:S03]  /*0af0*/  @P2 LOP3.LUT R3, R3, R22, RZ, 0x3c, !PT ;  /* 0x0000001603032212 */ /* 0x008fc600078e3cff */
[----:B------:R-:W3:Y:S01]  /*0b00*/  @P4 LDG.E R22, desc[UR4][R10.64+0x100] ;  /* 0x000100040a164981 */ /* 0x000ee2000c1e1900 */
[----:B--2---:R-:W-:-:S03]  /*0b10*/  @P6 LOP3.LUT R15, R15, R26, RZ, 0x3c, !PT ;  /* 0x0000001a0f0f6212 */ /* 0x004fc600078e3cff */
[----:B------:R-:W2:Y:S01]  /*0b20*/  @P0 LDG.E R26, desc[UR4][R10.64+0x12c] ;  /* 0x00012c040a1a0981 */ /* 0x000ea2000c1e1900 */
[----:B----4-:R-:W-:-:S03]  /*0b30*/  @P2 LOP3.LUT R2, R2, R23, RZ, 0x3c, !PT ;  /* 0x0000001702022212 */ /* 0x010fc600078e3cff */
[----:B------:R-:W4:Y:S01]  /*0b40*/  @P4 LDG.E R23, desc[UR4][R10.64+0xfc] ;  /* 0x0000fc040a174981 */ /* 0x000f22000c1e1900 */
[----:B------:R-:W-:-:S03]  /*0b50*/  @P2 LOP3.LUT R5, R5, R20, RZ, 0x3c, !PT ;  /* 0x0000001405052212 */ /* 0x000fc600078e3cff */
[----:B------:R-:W4:Y:S01]  /*0b60*/  @P4 LDG.E R20, desc[UR4][R10.64+0xf8] ;  /* 0x0000f8040a144981 */ /* 0x000f22000c1e1900 */
[----:B------:R-:W-:Y:S02]  /*0b70*/  @P3 LOP3.LUT R2, R2, R27, RZ, 0x3c, !PT ;  /* 0x0000001b02023212 */ /* 0x000fe400078e3cff */
[----:B------:R-:W-:Y:S01]  /*0b80*/  @P3 LOP3.LUT R4, R4, R25, RZ, 0x3c, !PT ;  /* 0x0000001904043212 */ /* 0x000fe200078e3cff */
[----:B------:R-:W4:Y:S01]  /*0b90*/  @P5 LDG.E R27, desc[UR4][R10.64+0x110] ;  /* 0x000110040a1b5981 */ /* 0x000f22000c1e1900 */
[----:B------:R-:W-:-:S03]  /*0ba0*/  @P3 LOP3.LUT R5, R5, R24, RZ, 0x3c, !PT ;  /* 0x0000001805053212 */ /* 0x000fc600078e3cff */
[----:B------:R-:W4:Y:S04]  /*0bb0*/  @P5 LDG.E R25, desc[UR4][R10.64+0x108] ;  /* 0x000108040a195981 */ /* 0x000f28000c1e1900 */
        /* <DEDUP_REMOVED lines=19> */
[----:B------:R-:W-:-:S05]  /*0cf0*/  VIADD R19, R19, 0x10 ;  /* 0x0000001013137836 */ /* 0x000fca0000000000 */
[----:B------:R-:W-:Y:S02]  /*0d00*/  ISETP.NE.AND P1, PT, R19, 0x20, PT ;  /* 0x000000201300780c */ /* 0x000fe40003f25270 */
[----:B------:R-:W-:Y:S02]  /*0d10*/  @P5 LOP3.LUT R3, R3, R18, RZ, 0x3c, !PT ;  /* 0x0000001203035212 */ /* 0x000fe400078e3cff */
[----:B------:R-:W-:Y:S02]  /*0d20*/  @P6 LOP3.LUT R4, R4, R21, RZ, 0x3c, !PT ;  /* 0x0000001504046212 */ /* 0x000fe400078e3cff */
[----:B---3--:R-:W-:-:S04]  /*0d30*/  @P6 LOP3.LUT R3, R3, R22, RZ, 0x3c, !PT ;  /* 0x0000001603036212 */ /* 0x008fc800078e3cff */
[----:B--2---:R-:W-:Y:S02]  /*0d40*/  @P0 LOP3.LUT R3, R3, R26, RZ, 0x3c, !PT ;  /* 0x0000001a03030212 */ /* 0x004fe400078e3cff */
[----:B----4-:R-:W-:Y:S02]  /*0d50*/  @P6 LOP3.LUT R2, R2, R23, RZ, 0x3c, !PT ;  /* 0x0000001702026212 */ /* 0x010fe400078e3cff */
[----:B------:R-:W-:Y:S02]  /*0d60*/  @P6 LOP3.LUT R5, R5, R20, RZ, 0x3c, !PT ;  /* 0x0000001405056212 */ /* 0x000fe400078e3cff */
[----:B------:R-:W-:Y:S02]  /*0d70*/  @P0 LOP3.LUT R2, R2, R27, RZ, 0x3c, !PT ;  /* 0x0000001b02020212 */ /* 0x000fe400078e3cff */
[----:B------:R-:W-:Y:S02]  /*0d80*/  @P0 LOP3.LUT R4, R4, R25, RZ, 0x3c, !PT ;  /* 0x0000001904040212 */ /* 0x000fe400078e3cff */
[----:B------:R-:W-:Y:S01]  /*0d90*/  @P0 LOP3.LUT R5, R5, R24, RZ, 0x3c, !PT ;  /* 0x0000001805050212 */ /* 0x000fe200078e3cff */
[----:B------:R-:W-:Y:S06]  /*0da0*/  @P1 BRA `(.L_x_44) ;  /* 0xfffffff400481947 */ /* 0x000fec000383ffff */
[----:B------:R-:W-:-:S05]  /*0db0*/  VIADD R17, R17, 0x1 ;  /* 0x0000000111117836 */ /* 0x000fca0000000000 */
[----:B------:R-:W-:-:S13]  /*0dc0*/  ISETP.NE.AND P0, PT, R17, 0x5, PT ;  /* 0x000000051100780c */ /* 0x000fda0003f05270 */
[----:B------:R-:W-:Y:S05]  /*0dd0*/  @P0 BRA `(.L_x_45) ;  /* 0xfffffff400300947 */ /* 0x000fea000383ffff */
[----:B------:R1:W-:Y:S01]  /*0de0*/  STG.E.64 desc[UR4][R6.64+0x8], R4 ;  /* 0x0000080406007986 */ /* 0x0003e2000c101b04 */
[----:B------:R-:W-:Y:S01]  /*0df0*/  VIADD R14, R14, 0x1 ;  /* 0x000000010e0e7836 */ /* 0x000fe20000000000 */
[----:B------:R-:W-:Y:S02]  /*0e00*/  LOP3.LUT R11, R13, 0x3, RZ, 0xc0, !PT ;  /* 0x000000030d0b7812 */ /* 0x000fe400078ec0ff */
[----:B------:R1:W-:Y:S02]  /*0e10*/  STG.E.64 desc[UR4][R6.64+0x10], R2 ;  /* 0x0000100206007986 */ /* 0x0003e4000c101b04 */
[----:B------:R-:W-:Y:S02]  /*0e20*/  ISETP.GE.U32.AND P0, PT, R14, R11, PT ;  /* 0x0000000b0e00720c */ /* 0x000fe40003f06070 */
[----:B------:R1:W-:Y:S11]  /*0e30*/  STG.E desc[UR4][R6.64+0x4], R15 ;  /* 0x0000040f06007986 */ /* 0x0003f6000c101904 */
[----:B------:R-:W-:Y:S05]  /*0e40*/  @!P0 BRA `(.L_x_46) ;  /* 0xfffffff400048947 */ /* 0x000fea000383ffff */
.L_x_43:
[----:B------:R-:W-:Y:S05]  /*0e50*/  BSYNC.RECONVERGENT B1 ;  /* 0x0000000000017941 */ /* 0x000fea0003800200 */
.L_x_42:
[C---:B------:R-:W-:Y:S01]  /*0e60*/  ISETP.GT.U32.AND P0, PT, R13.reuse, 0x3, PT ;  /* 0x000000030d00780c */ /* 0x040fe20003f04070 */
[----:B------:R-:W-:Y:S01]  /*0e70*/  VIADD R12, R12, 0x1 ;  /* 0x000000010c0c7836 */ /* 0x000fe20000000000 */
[--C-:B------:R-:W-:Y:S02]  /*0e80*/  SHF.R.U64 R13, R13, 0x2, R0.reuse ;  /* 0x000000020d0d7819 */ /* 0x100fe40000001200 */
[----:B------:R-:W-:Y:S02]  /*0e90*/  ISETP.GT.U32.AND.EX P0, PT, R0, RZ, PT, P0 ;  /* 0x000000ff0000720c */ /* 0x000fe40003f04100 */
[----:B------:R-:W-:-:S11]  /*0ea0*/  SHF.R.U32.HI R0, RZ, 0x2, R0 ;  /* 0x00000002ff007819 */ /* 0x000fd60000011600 */
[----:B------:R-:W-:Y:S05]  /*0eb0*/  @P0 BRA `(.L_x_47) ;  /* 0xfffffff000c80947 */ /* 0x000fea000383ffff */
.L_x_41:
[----:B------:R-:W-:Y:S05]  /*0ec0*/  BSYNC.RECONVERGENT B0 ;  /* 0x0000000000007941 */ /* 0x000fea0003800200 */
.L_x_40:
[----:B------:R-:W-:Y:S04]  /*0ed0*/  STG.E.64 desc[UR4][R6.64+0x18], RZ ;  /* 0x000018ff06007986 */ /* 0x000fe8000c101b04 */
[----:B------:R-:W-:Y:S04]  /*0ee0*/  STG.E desc[UR4][R6.64+0x20], RZ ;  /* 0x000020ff06007986 */ /* 0x000fe8000c101904 */
[----:B------:R-:W-:Y:S01]  /*0ef0*/  STG.E.64 desc[UR4][R6.64+0x28], RZ ;  /* 0x000028ff06007986 */ /* 0x000fe2000c101b04 */
[----:B------:R-:W-:Y:S05]  /*0f00*/  EXIT ;  /* 0x000000000000794d */ /* 0x000fea0003800000 */
.L_x_48:
        /* <DEDUP_REMOVED lines=15> */
.L_x_52:


//--------------------- .nv.global.init           --------------------------
	.section	.nv.global.init,"aw",@progbits
	.align	4
.nv.global.init:
	.type		mrg32k3aM1SubSeq,@object
	.size		mrg32k3aM1SubSeq,(mrg32k3aM2SubSeq - mrg32k3aM1SubSeq)
mrg32k3aM1SubSeq:
        /*0000*/ 	.byte	0x0b, 0xcc, 0xee, 0x04, 0x73, 0x29, 0x8b, 0x6f, 0xf6, 0x53, 0x03, 0xf6, 0x23, 0xf6, 0xea, 0xda
        /* <DEDUP_REMOVED lines=125> */
	.type		mrg32k3aM2SubSeq,@object
	.size		mrg32k3aM2SubSeq,(mrg32k3aM1 - mrg32k3aM2SubSeq)
mrg32k3aM2SubSeq:
        /* <DEDUP_REMOVED lines=126> */
	.type		mrg32k3aM1,@object
	.size		mrg32k3aM1,(mrg32k3aM1Seq - mrg32k3aM1)
mrg32k3aM1:
        /* <DEDUP_REMOVED lines=144> */
	.type		mrg32k3aM1Seq,@object
	.size		mrg32k3aM1Seq,(mrg32k3aM2 - mrg32k3aM1Seq)
mrg32k3aM1Seq:
        /* <DEDUP_REMOVED lines=144> */
	.type		mrg32k3aM2,@object
	.size		mrg32k3aM2,(mrg32k3aM2Seq - mrg32k3aM2)
mrg32k3aM2:
        /* <DEDUP_REMOVED lines=144> */
	.type		mrg32k3aM2Seq,@object
	.size		mrg32k3aM2Seq,(precalc_xorwow_matrix - mrg32k3aM2Seq)
mrg32k3aM2Seq:
        /* <DEDUP_REMOVED lines=144> */
	.type		precalc_xorwow_matrix,@object
	.size		precalc_xorwow_matrix,(precalc_xorwow_offset_matrix - precalc_xorwow_matrix)
precalc_xorwow_matrix:
        /* <DEDUP_REMOVED lines=6400> */
	.type		precalc_xorwow_offset_matrix,@object
	.size		precalc_xorwow_offset_matrix,(.L_1 - precalc_xorwow_offset_matrix)
precalc_xorwow_offset_matrix:
        /* <DEDUP_REMOVED lines=6400> */
.L_1:


//--------------------- .nv.shared.reserved.0     --------------------------
	.section	.nv.shared.reserved.0,"aw",@nobits
	.weak		__nv_reservedSMEM_offset_0_alias
	.size		__nv_reservedSMEM_offset_0_alias, 0, 64
	.other		__nv_reservedSMEM_offset_0_alias,@"STO_CUDA_RESERVED_SHARED STV_DEFAULT"
__nv_reservedSMEM_offset_0_alias:
	.zero		0
	.zero		64


//--------------------- .nv.constant0._Z26create_normal_distributionP17curandStateXORWOWPiiiiiii --------------------------
	.section	.nv.constant0._Z26create_normal_distributionP17curandStateXORWOWPiiiiiii,"a",@progbits
	.sectionflags	@""
	.align	4
.nv.constant0._Z26create_normal_distributionP17curandStateXORWOWPiiiiiii:
	.zero		936


//--------------------- .nv.constant0._Z27create_uniform_distributionP17curandStateXORWOWPiiiii --------------------------
	.section	.nv.constant0._Z27create_uniform_distributionP17curandStateXORWOWPiiiii,"a",@progbits
	.sectionflags	@""
	.align	4
.nv.constant0._Z27create_uniform_distributionP17curandStateXORWOWPiiiii:
	.zero		928


//--------------------- .nv.constant0._Z10setup_prngP17curandStateXORWOWyi --------------------------
	.section	.nv.constant0._Z10setup_prngP17curandStateXORWOWyi,"a",@progbits
	.sectionflags	@""
	.align	4
.nv.constant0._Z10setup_prngP17curandStateXORWOWyi:
	.zero		916


//--------------------- SYMBOLS --------------------------

	.type		.nv.reservedSmem.offset0,@object
	.size		.nv.reservedSmem.offset0,0x4
